	.target	sm_90a

	.elftype	@"ET_EXEC"


//--------------------- .note.nv.tkinfo           --------------------------
	.section	.note.nv.tkinfo,"",@"SHT_NOTE"
	.sectionflags	@"SHF_NOTE_NV_TKINFO"
	.tkinfo
        /*0018*/ 	.word	0x00000002
        /*0030*/ 	.string	""
        /*0030*/ 	.string	"ptxas"
        /*0030*/ 	.string	"Cuda compilation tools, release 13.0, V13.0.88"
        /*0030*/ 	.string	"Build cuda_13.0.r13.0/compiler.36424714_0"
        /*0030*/ 	.string	"-v  -suppress-debug-info  -lineinfo  -arch sm_90a "



//--------------------- .note.nv.cuinfo           --------------------------
	.section	.note.nv.cuinfo,"",@"SHT_NOTE"
	.sectionflags	@"SHF_NOTE_NV_CUINFO"
        /*0018*/ 	.short	0x0002
        /*001a*/ 	.short	0x005a
        /*001c*/ 	.short	0x0082
	.zero		2


//--------------------- .nv.info                  --------------------------
	.section	.nv.info,"",@"SHT_CUDA_INFO"
	.align	4


	//----- nvinfo : EIATTR_REGCOUNT
	.align		4
        /*0000*/ 	.byte	0x04, 0x2f
        /*0002*/ 	.short	(.L_1 - .L_0)
	.align		4
.L_0:
        /*0004*/ 	.word	index@(gluon_wgmma)
        /*0008*/ 	.word	0x0000005a


	//----- nvinfo : EIATTR_FRAME_SIZE
	.align		4
.L_1:
        /*000c*/ 	.byte	0x04, 0x11
        /*000e*/ 	.short	(.L_3 - .L_2)
	.align		4
.L_2:
        /*0010*/ 	.word	index@(gluon_wgmma)
        /*0014*/ 	.word	0x00000000


	//----- nvinfo : EIATTR_MIN_STACK_SIZE
	.align		4
.L_3:
        /*0018*/ 	.byte	0x04, 0x12
        /*001a*/ 	.short	(.L_5 - .L_4)
	.align		4
.L_4:
        /*001c*/ 	.word	index@(gluon_wgmma)
        /*0020*/ 	.word	0x00000000
.L_5:


//--------------------- .nv.compat                --------------------------
	.section	.nv.compat,"",@"SHT_CUDA_COMPAT_INFO"
	.align	4
        /*0000*/ 	.byte	0x02, 0x09, 0x01, 0x00, 0x02, 0x02, 0x04, 0x00, 0x02, 0x05, 0x05, 0x00, 0x03, 0x07, 0x01, 0x01
        /*0010*/ 	.byte	0x02, 0x03, 0x03, 0x00, 0x02, 0x06, 0x01, 0x00, 0x04, 0x0b, 0x08, 0x00, 0x00, 0x00, 0x00, 0x00
        /*0020*/ 	.byte	0x00, 0x00, 0x00, 0x00


//--------------------- .nv.info.gluon_wgmma      --------------------------
	.section	.nv.info.gluon_wgmma,"",@"SHT_CUDA_INFO"
	.sectionflags	@""
	.align	4


	//----- nvinfo : EIATTR_CUDA_API_VERSION
	.align		4
        /*0000*/ 	.byte	0x04, 0x37
        /*0002*/ 	.short	(.L_7 - .L_6)
.L_6:
        /*0004*/ 	.word	0x00000082


	//----- nvinfo : EIATTR_KPARAM_INFO
	.align		4
.L_7:
        /*0008*/ 	.byte	0x04, 0x17
        /*000a*/ 	.short	(.L_9 - .L_8)
.L_8:
        /*000c*/ 	.word	0x00000000
        /*0010*/ 	.short	0x000a
        /*0012*/ 	.short	0x0048
        /*0014*/ 	.byte	0x00, 0xf4, 0x21, 0x00


	//----- nvinfo : EIATTR_KPARAM_INFO
	.align		4
.L_9:
        /*0018*/ 	.byte	0x04, 0x17
        /*001a*/ 	.short	(.L_11 - .L_10)
.L_10:
        /*001c*/ 	.word	0x00000000
        /*0020*/ 	.short	0x0009
        /*0022*/ 	.short	0x0040
        /*0024*/ 	.byte	0x00, 0xf4, 0x21, 0x00


	//----- nvinfo : EIATTR_KPARAM_INFO
	.align		4
.L_11:
        /*0028*/ 	.byte	0x04, 0x17
        /*002a*/ 	.short	(.L_13 - .L_12)
.L_12:
        /*002c*/ 	.word	0x00000000
        /*0030*/ 	.short	0x0008
        /*0032*/ 	.short	0x0038
        /*0034*/ 	.byte	0x00, 0xf0, 0x21, 0x00


	//----- nvinfo : EIATTR_KPARAM_INFO
	.align		4
.L_13:
        /*0038*/ 	.byte	0x04, 0x17
        /*003a*/ 	.short	(.L_15 - .L_14)
.L_14:
        /*003c*/ 	.word	0x00000000
        /*0040*/ 	.short	0x0007
        /*0042*/ 	.short	0x0030
        /*0044*/ 	.byte	0x00, 0xf0, 0x21, 0x00


	//----- nvinfo : EIATTR_KPARAM_INFO
	.align		4
.L_15:
        /*0048*/ 	.byte	0x04, 0x17
        /*004a*/ 	.short	(.L_17 - .L_16)
.L_16:
        /*004c*/ 	.word	0x00000000
        /*0050*/ 	.short	0x0006
        /*0052*/ 	.short	0x0028
        /*0054*/ 	.byte	0x00, 0xf0, 0x21, 0x00


	//----- nvinfo : EIATTR_KPARAM_INFO
	.align		4
.L_17:
        /*0058*/ 	.byte	0x04, 0x17
        /*005a*/ 	.short	(.L_19 - .L_18)
.L_18:
        /*005c*/ 	.word	0x00000000
        /*0060*/ 	.short	0x0005
        /*0062*/ 	.short	0x0020
        /*0064*/ 	.byte	0x00, 0xf0, 0x11, 0x00


	//----- nvinfo : EIATTR_KPARAM_INFO
	.align		4
.L_19:
        /*0068*/ 	.byte	0x04, 0x17
        /*006a*/ 	.short	(.L_21 - .L_20)
.L_20:
        /*006c*/ 	.word	0x00000000
        /*0070*/ 	.short	0x0004
        /*0072*/ 	.short	0x001c
        /*0074*/ 	.byte	0x00, 0xf0, 0x11, 0x00


	//----- nvinfo : EIATTR_KPARAM_INFO
	.align		4
.L_21:
        /*0078*/ 	.byte	0x04, 0x17
        /*007a*/ 	.short	(.L_23 - .L_22)
.L_22:
        /*007c*/ 	.word	0x00000000
        /*0080*/ 	.short	0x0003
        /*0082*/ 	.short	0x0018
        /*0084*/ 	.byte	0x00, 0xf0, 0x11, 0x00


	//----- nvinfo : EIATTR_KPARAM_INFO
	.align		4
.L_23:
        /*0088*/ 	.byte	0x04, 0x17
        /*008a*/ 	.short	(.L_25 - .L_24)
.L_24:
        /*008c*/ 	.word	0x00000000
        /*0090*/ 	.short	0x0002
        /*0092*/ 	.short	0x0010
        /*0094*/ 	.byte	0x00, 0xf4, 0x21, 0x00


	//----- nvinfo : EIATTR_KPARAM_INFO
	.align		4
.L_25:
        /*0098*/ 	.byte	0x04, 0x17
        /*009a*/ 	.short	(.L_27 - .L_26)
.L_26:
        /*009c*/ 	.word	0x00000000
        /*00a0*/ 	.short	0x0001
        /*00a2*/ 	.short	0x0008
        /*00a4*/ 	.byte	0x00, 0xf4, 0x21, 0x00


	//----- nvinfo : EIATTR_KPARAM_INFO
	.align		4
.L_27:
        /*00a8*/ 	.byte	0x04, 0x17
        /*00aa*/ 	.short	(.L_29 - .L_28)
.L_28:
        /*00ac*/ 	.word	0x00000000
        /*00b0*/ 	.short	0x0000
        /*00b2*/ 	.short	0x0000
        /*00b4*/ 	.byte	0x00, 0xf4, 0x21, 0x00


	//----- nvinfo : EIATTR_SPARSE_MMA_MASK
	.align		4
.L_29:
        /*00b8*/ 	.byte	0x03, 0x50
        /*00ba*/ 	.short	0x0000


	//----- nvinfo : EIATTR_MAXREG_COUNT
	.align		4
        /*00bc*/ 	.byte	0x03, 0x1b
        /*00be*/ 	.short	0x00ff


	//----- nvinfo : EIATTR_NUM_BARRIERS
	.align		4
        /*00c0*/ 	.byte	0x02, 0x4c
        /*00c2*/ 	.byte	0x01
	.zero		1


	//----- nvinfo : EIATTR_MERCURY_ISA_VERSION
	.align		4
        /*00c4*/ 	.byte	0x03, 0x5f
        /*00c6*/ 	.short	0x0101


	//----- nvinfo : EIATTR_INT_WARP_WIDE_INSTR_OFFSETS
	.align		4
        /*00c8*/ 	.byte	0x04, 0x31
        /*00ca*/ 	.short	(.L_31 - .L_30)


	//   ....[0]....
.L_30:
        /*00cc*/ 	.word	0x00001440


	//   ....[1]....
        /*00d0*/ 	.word	0x00001460


	//   ....[2]....
        /*00d4*/ 	.word	0x00001470


	//   ....[3]....
        /*00d8*/ 	.word	0x00001550


	//   ....[4]....
        /*00dc*/ 	.word	0x00001920


	//   ....[5]....
        /*00e0*/ 	.word	0x00001930


	//   ....[6]....
        /*00e4*/ 	.word	0x000019b0


	//   ....[7]....
        /*00e8*/ 	.word	0x000019c0


	//   ....[8]....
        /*00ec*/ 	.word	0x00002040


	//   ....[9]....
        /*00f0*/ 	.word	0x00002060


	//----- nvinfo : EIATTR_COOP_GROUP_MASK_REGIDS
	.align		4
.L_31:
        /*00f4*/ 	.byte	0x04, 0x29
        /*00f6*/ 	.short	(.L_33 - .L_32)


	//   ....[0]....
.L_32:
        /*00f8*/ 	.word	0xffffffff


	//   ....[1]....
        /*00fc*/ 	.word	0xffffffff


	//   ....[2]....
        /*0100*/ 	.word	0xffffffff


	//----- nvinfo : EIATTR_COOP_GROUP_INSTR_OFFSETS
	.align		4
.L_33:
        /*0104*/ 	.byte	0x04, 0x28
        /*0106*/ 	.short	(.L_35 - .L_34)


	//   ....[0]....
.L_34:
        /*0108*/ 	.word	0x00000160


	//   ....[1]....
        /*010c*/ 	.word	0x00000720


	//   ....[2]....
        /*0110*/ 	.word	0x00000cd0


	//----- nvinfo : EIATTR_MBARRIER_INSTR_OFFSETS
	.align		4
.L_35:
        /*0114*/ 	.byte	0x04, 0x39
        /*0116*/ 	.short	(.L_37 - .L_36)


	//   ....[0]....
.L_36:
        /*0118*/ 	.word	0x000015b0
        /*011c*/ 	.word	0x000000ff
        /*0120*/ 	.word	0x0003c000
        /*0124*/ 	.short	0x0100
        /*0126*/ 	.byte	0x24
	.zero		1


	//   ....[1]....
        /*0128*/ 	.word	0x000015e0
        /*012c*/ 	.word	0x000000ff
        /*0130*/ 	.word	0x0003c008
        /*0134*/ 	.short	0x0100
        /*0136*/ 	.byte	0x24
	.zero		1


	//   ....[2]....
        /*0138*/ 	.word	0x00001600
        /*013c*/ 	.word	0x000000ff
        /*0140*/ 	.word	0x0003c010
        /*0144*/ 	.short	0x0100
        /*0146*/ 	.byte	0x24
	.zero		1


	//   ....[3]....
        /*0148*/ 	.word	0x00001a70
        /*014c*/ 	.word	0x000000ff
        /*0150*/ 	.word	0x0003c000
        /*0154*/ 	.short	0x010a
        /*0156*/ 	.byte	0x15
	.zero		1


	//   ....[4]....
        /*0158*/ 	.word	0x00001fa0
        /*015c*/ 	.word	0x000000ff
        /*0160*/ 	.word	0x0003c000
        /*0164*/ 	.short	0x0108
        /*0166*/ 	.byte	0x24
	.zero		1


	//   ....[5]....
        /*0168*/ 	.word	0x00002100
        /*016c*/ 	.word	0x000000ff
        /*0170*/ 	.word	0x0003c008
        /*0174*/ 	.short	0x0108
        /*0176*/ 	.byte	0x24
	.zero		1


	//   ....[6]....
        /*0178*/ 	.word	0x000021e0
        /*017c*/ 	.word	0x000000ff
        /*0180*/ 	.word	0x0003c010
        /*0184*/ 	.short	0x0108
        /*0186*/ 	.byte	0x24
	.zero		1


	//   ....[7]....
        /*0188*/ 	.word	0x00002350
        /*018c*/ 	.word	0x000000ff
        /*0190*/ 	.word	0x0003c000
        /*0194*/ 	.short	0x010a
        /*0196*/ 	.byte	0x15
	.zero		1


	//----- nvinfo : EIATTR_NUM_MBARRIERS
	.align		4
.L_37:
        /*0198*/ 	.byte	0x03, 0x38
        /*019a*/ 	.short	0x0003


	//----- nvinfo : EIATTR_EXIT_INSTR_OFFSETS
	.align		4
        /*019c*/ 	.byte	0x04, 0x1c
        /*019e*/ 	.short	(.L_39 - .L_38)


	//   ....[0]....
.L_38:
        /*01a0*/ 	.word	0x00002340


	//----- nvinfo : EIATTR_REQNTID
	.align		4
.L_39:
        /*01a4*/ 	.byte	0x04, 0x10
        /*01a6*/ 	.short	(.L_41 - .L_40)
.L_40:
        /*01a8*/ 	.word	0x00000100
        /*01ac*/ 	.word	0x00000001
        /*01b0*/ 	.word	0x00000001


	//----- nvinfo : EIATTR_CRS_STACK_SIZE
	.align		4
.L_41:
        /*01b4*/ 	.byte	0x04, 0x1e
        /*01b6*/ 	.short	(.L_43 - .L_42)
.L_42:
        /*01b8*/ 	.word	0x00000000


	//----- nvinfo : EIATTR_CBANK_PARAM_SIZE
	.align		4
.L_43:
        /*01bc*/ 	.byte	0x03, 0x19
        /*01be*/ 	.short	0x0050


	//----- nvinfo : EIATTR_PARAM_CBANK
	.align		4
        /*01c0*/ 	.byte	0x04, 0x0a
        /*01c2*/ 	.short	(.L_45 - .L_44)
	.align		4
.L_44:
        /*01c4*/ 	.word	index@(.nv.constant0.gluon_wgmma)
        /*01c8*/ 	.short	0x0210
        /*01ca*/ 	.short	0x0050


	//----- nvinfo : EIATTR_SW_WAR
	.align		4
.L_45:
        /*01cc*/ 	.byte	0x04, 0x36
        /*01ce*/ 	.short	(.L_47 - .L_46)
.L_46:
        /*01d0*/ 	.word	0x00000008
.L_47:


//--------------------- .nv.callgraph             --------------------------
	.section	.nv.callgraph,"",@"SHT_CUDA_CALLGRAPH"
	.align	4
	.sectionentsize	8
	.align		4
        /*0000*/ 	.word	0x00000000
	.align		4
        /*0004*/ 	.word	0xffffffff
	.align		4
        /*0008*/ 	.word	0x00000000
	.align		4
        /*000c*/ 	.word	0xfffffffe
	.align		4
        /*0010*/ 	.word	0x00000000
	.align		4
        /*0014*/ 	.word	0xfffffffd
	.align		4
        /*0018*/ 	.word	0x00000000
	.align		4
        /*001c*/ 	.word	0xfffffffc


//--------------------- .text.gluon_wgmma         --------------------------
	.section	.text.gluon_wgmma,"ax",@progbits
	.align	128
        .global         gluon_wgmma
        .type           gluon_wgmma,@function
        .size           gluon_wgmma,(.L_x_52 - gluon_wgmma)
        .other          gluon_wgmma,@"STO_CUDA_ENTRY STV_DEFAULT"
gluon_wgmma:
.text.gluon_wgmma:
[----:B------:R-:W-:Y:S01]  /*0000*/  LDC R1, c[0x0][0x28] ;  /* 0x00000a00ff017b82 */ /* 0x000fe20000000800 */
[----:B------:R-:W1:Y:S07]  /*0010*/  S2R R0, SR_TID.X ;  /* 0x0000000000007919 */ /* 0x000e6e0000002100 */
[----:B------:R-:W2:Y:S01]  /*0020*/  S2UR UR4, SR_CgaCtaId ;  /* 0x00000000000479c3 */ /* 0x000ea20000008800 */
[----:B------:R-:W-:Y:S01]  /*0030*/  UMOV UR36, 0x400 ;  /* 0x0000040000247882 */ /* 0x000fe20000000000 */
[----:B------:R-:W-:Y:S01]  /*0040*/  ULDC UR6, c[0x0][0xc] ;  /* 0x0000030000067ab9 */ /* 0x000fe20000000800 */
[----:B------:R-:W-:Y:S01]  /*0050*/  ULDC.64 UR38, c[0x0][0x250] ;  /* 0x0000940000267ab9 */ /* 0x000fe20000000a00 */
[----:B------:R-:W-:Y:S01]  /*0060*/  UMOV UR55, URZ ;  /* 0x0000003f00377c82 */ /* 0x000fe20008000000 */
[----:B------:R-:W-:Y:S03]  /*0070*/  BSSY B0, `(.L_x_0) ;  /* 0x000001e000007945 */ /* 0x000fe60003800000 */
[----:B------:R-:W3:Y:S08]  /*0080*/  LDC R3, c[0x0][0x228] ;  /* 0x00008a00ff037b82 */ /* 0x000ef00000000800 */
[----:B------:R-:W4:Y:S08]  /*0090*/  LDC R10, c[0x0][0x230] ;  /* 0x00008c00ff0a7b82 */ /* 0x000f300000000800 */
[----:B------:R-:W-:Y:S01]  /*00a0*/  S2UR UR53, SR_CTAID.Y ;  /* 0x00000000003579c3 */ /* 0x000fe20000002600 */
[----:B--2---:R-:W-:-:S03]  /*00b0*/  ULEA UR36, UR4, UR36, 0x18 ;  /* 0x0000002404247291 */ /* 0x004fc6000f8ec03f */
[----:B------:R-:W-:Y:S01]  /*00c0*/  ULDC UR4, c[0x0][0x10] ;  /* 0x0000040000047ab9 */ /* 0x000fe20000000800 */
[----:B-1----:R-:W-:-:S03]  /*00d0*/  LOP3.LUT R2, R0, 0xff, RZ, 0xc0, !PT ;  /* 0x000000ff00027812 */ /* 0x002fc600078ec0ff */
[----:B------:R-:W1:Y:S01]  /*00e0*/  S2UR UR5, SR_CTAID.Z ;  /* 0x00000000000579c3 */ /* 0x000e620000002700 */
[----:B---3--:R-:W-:Y:S01]  /*00f0*/  VIADD R3, R3, 0xffffffff ;  /* 0xffffffff03037836 */ /* 0x008fe20000000000 */
[C---:B------:R-:W-:Y:S02]  /*0100*/  ISETP.GE.U32.AND P0, PT, R2.reuse, 0x20, PT ;  /* 0x000000200200780c */ /* 0x040fe40003f06070 */
[C---:B------:R-:W-:Y:S02]  /*0110*/  ISETP.NE.U32.AND P2, PT, R2.reuse, RZ, PT ;  /* 0x000000ff0200720c */ /* 0x040fe40003f45070 */
[----:B------:R-:W-:Y:S02]  /*0120*/  LEA R11, R2, UR36, 0x2 ;  /* 0x00000024020b7c11 */ /* 0x000fe4000f8e10ff */
[----:B------:R-:W2:Y:S01]  /*0130*/  S2UR UR54, SR_CTAID.X ;  /* 0x00000000003679c3 */ /* 0x000ea20000002500 */
[----:B----4-:R-:W-:-:S06]  /*0140*/  VIADD R12, R10, 0xffffffff ;  /* 0xffffffff0a0c7836 */ /* 0x010fcc0000000000 */
[----:B------:R3:W-:Y:S01]  /*0150*/  @!P0 STS [R11], RZ ;  /* 0x000000ff0b008388 */ /* 0x0007e20000000800 */
[----:B------:R-:W-:-:S03]  /*0160*/  NOP ;  /* 0x0000000000007918 */ /* 0x000fc60000000000 */
[----:B------:R3:W-:Y:S01]  /*0170*/  @!P2 STS [UR36+0x24], R3 ;  /* 0x00002403ff00a988 */ /* 0x0007e20008000824 */
[----:B-1----:R-:W-:-:S03]  /*0180*/  UIMAD UR4, UR5, UR4, UR53 ;  /* 0x00000004050472a4 */ /* 0x002fc6000f8e0235 */
[----:B------:R3:W-:Y:S01]  /*0190*/  @!P2 STS [UR36+0x20], R12 ;  /* 0x0000200cff00a988 */ /* 0x0007e20008000824 */
[----:B--2---:R-:W-:-:S04]  /*01a0*/  UIMAD UR4, UR4, UR6, UR54 ;  /* 0x00000006040472a4 */ /* 0x004fc8000f8e0236 */
[----:B------:R-:W-:-:S04]  /*01b0*/  UIMAD UR8, UR4, 0x180, URZ ;  /* 0x00000180040878a4 */ /* 0x000fc8000f8e023f */
[----:B------:R-:W-:-:S04]  /*01c0*/  UIADD3 UR4, UP0, UR8, UR38, URZ ;  /* 0x0000002608047290 */ /* 0x000fc8000ff1e03f */
[----:B------:R-:W-:Y:S01]  /*01d0*/  ULEA.HI.X.SX32 UR5, UR8, UR39, 0x1, UP0 ;  /* 0x0000002708057291 */ /* 0x000fe200080f0e3f */
[----:B---3--:R-:W-:Y:S11]  /*01e0*/  @P2 BRA `(.L_x_1) ;  /* 0x0000000000182947 */ /* 0x008ff60003800000 */
[----:B------:R-:W1:Y:S01]  /*01f0*/  LDS R4, [UR36+0x8] ;  /* 0x00000824ff047984 */ /* 0x000e620008000800 */
[----:B------:R-:W2:Y:S01]  /*0200*/  LDC.64 R6, c[0x0][0x210] ;  /* 0x00008400ff067b82 */ /* 0x000ea20000000a00 */
[----:B------:R-:W-:Y:S02]  /*0210*/  IMAD.MOV.U32 R5, RZ, RZ, 0x70 ;  /* 0x00000070ff057424 */ /* 0x000fe400078e00ff */
[----:B--2---:R2:W-:Y:S03]  /*0220*/  STS.64 [UR36], R6 ;  /* 0x00000006ff007988 */ /* 0x0045e60008000a24 */
[----:B-1----:R-:W-:-:S05]  /*0230*/  LOP3.LUT R4, R4, 0x10, R5, 0xd8, !PT ;  /* 0x0000001004047812 */ /* 0x002fca00078ed805 */
[----:B------:R2:W-:Y:S02]  /*0240*/  STS [UR36+0x8], R4 ;  /* 0x00000804ff007988 */ /* 0x0005e40008000824 */
.L_x_1:
[----:B------:R-:W-:Y:S05]  /*0250*/  BSYNC B0 ;  /* 0x0000000000007941 */ /* 0x000fea0003800000 */
.L_x_0:
[----:B------:R-:W-:Y:S04]  /*0260*/  BSSY B0, `(.L_x_2) ;  /* 0x000000a000007945 */ /* 0x000fe80003800000 */
[----:B------:R-:W-:Y:S05]  /*0270*/  @P2 BRA `(.L_x_3) ;  /* 0x0000000000202947 */ /* 0x000fea0003800000 */
[----:B--2---:R-:W1:Y:S01]  /*0280*/  LDS R4, [UR36+0x34] ;  /* 0x00003424ff047984 */ /* 0x004e620008000800 */
[----:B------:R-:W-:Y:S02]  /*0290*/  IMAD.MOV.U32 R5, RZ, RZ, 0x3f000000 ;  /* 0x3f000000ff057424 */ /* 0x000fe400078e00ff */
[----:B------:R-:W-:Y:S01]  /*02a0*/  @!P2 IMAD.MOV.U32 R6, RZ, RZ, 0xff ;  /* 0x000000ffff06a424 */ /* 0x000fe200078e00ff */
[----:B------:R-:W2:Y:S02]  /*02b0*/  @!P2 LDS R7, [UR36+0x38] ;  /* 0x00003824ff07a984 */ /* 0x000ea40008000800 */
[----:B-1----:R-:W-:Y:S02]  /*02c0*/  LOP3.LUT R4, R4, 0xff000000, R5, 0xb8, !PT ;  /* 0xff00000004047812 */ /* 0x002fe400078eb805 */
[----:B--2---:R-:W-:-:S03]  /*02d0*/  @!P2 LOP3.LUT R5, R7, 0xff, R6, 0xb8, !PT ;  /* 0x000000ff0705a812 */ /* 0x004fc600078eb806 */
[----:B------:R1:W-:Y:S04]  /*02e0*/  STS [UR36+0x34], R4 ;  /* 0x00003404ff007988 */ /* 0x0003e80008000824 */
[----:B------:R1:W-:Y:S02]  /*02f0*/  @!P2 STS [UR36+0x38], R5 ;  /* 0x00003805ff00a988 */ /* 0x0003e40008000824 */
.L_x_3:
[----:B------:R-:W-:Y:S05]  /*0300*/  BSYNC B0 ;  /* 0x0000000000007941 */ /* 0x000fea0003800000 */
.L_x_2:
[----:B------:R-:W-:Y:S04]  /*0310*/  BSSY B0, `(.L_x_4) ;  /* 0x000000e000007945 */ /* 0x000fe80003800000 */
[----:B------:R-:W-:Y:S05]  /*0320*/  @P2 BRA `(.L_x_5) ;  /* 0x0000000000302947 */ /* 0x000fea0003800000 */
[----:B-1----:R-:W1:Y:S01]  /*0330*/  LDS R5, [UR36+0x34] ;  /* 0x00003424ff057984 */ /* 0x002e620008000800 */
[----:B--2---:R-:W2:Y:S03]  /*0340*/  LDC.64 R6, c[0x0][0x238] ;  /* 0x00008e00ff067b82 */ /* 0x004ea60000000a00 */
[----:B------:R-:W3:Y:S01]  /*0350*/  LDS R4, [UR36+0x1c] ;  /* 0x00001c24ff047984 */ /* 0x000ee20008000800 */
[C---:B--2---:R-:W-:Y:S01]  /*0360*/  SHF.L.U64.HI R7, R6.reuse, 0x1, R7 ;  /* 0x0000000106077819 */ /* 0x044fe20000010207 */
[----:B------:R-:W-:-:S03]  /*0370*/  IMAD.SHL.U32 R6, R6, 0x2, RZ ;  /* 0x0000000206067824 */ /* 0x000fc600078e00ff */
[--C-:B------:R-:W-:Y:S02]  /*0380*/  SHF.R.U32.HI R9, RZ, 0x4, R7.reuse ;  /* 0x00000004ff097819 */ /* 0x100fe40000011607 */
[----:B------:R-:W-:-:S05]  /*0390*/  SHF.R.U64 R6, R6, 0x4, R7 ;  /* 0x0000000406067819 */ /* 0x000fca0000001207 */
[----:B------:R4:W-:Y:S01]  /*03a0*/  STS [UR36+0xc], R6 ;  /* 0x00000c06ff007988 */ /* 0x0009e20008000824 */
[----:B-1----:R-:W-:Y:S02]  /*03b0*/  LOP3.LUT R5, R5, 0x7, RZ, 0xb8, !PT ;  /* 0x0000000705057812 */ /* 0x002fe400078eb8ff */
[----:B---3--:R-:W-:-:S03]  /*03c0*/  LOP3.LUT R4, R4, 0xf, R9, 0xb8, !PT ;  /* 0x0000000f04047812 */ /* 0x008fc600078eb809 */
[----:B------:R4:W-:Y:S04]  /*03d0*/  STS [UR36+0x34], R5 ;  /* 0x00003405ff007988 */ /* 0x0009e80008000824 */
[----:B------:R4:W-:Y:S02]  /*03e0*/  STS [UR36+0x1c], R4 ;  /* 0x00001c04ff007988 */ /* 0x0009e40008000824 */
.L_x_5:
[----:B------:R-:W-:Y:S05]  /*03f0*/  BSYNC B0 ;  /* 0x0000000000007941 */ /* 0x000fea0003800000 */
.L_x_4:
[----:B------:R-:W-:Y:S04]  /*0400*/  BSSY B1, `(.L_x_6) ;  /* 0x000001a000017945 */ /* 0x000fe80003800000 */
[----:B------:R-:W-:Y:S04]  /*0410*/  BSSY B0, `(.L_x_7) ;  /* 0x0000015000007945 */ /* 0x000fe80003800000 */
[----:B------:R-:W-:Y:S05]  /*0420*/  @P2 BRA `(.L_x_8) ;  /* 0x0000000000202947 */ /* 0x000fea0003800000 */
[----:B-12-4-:R-:W1:Y:S02]  /*0430*/  LDS R4, [UR36+0x34] ;  /* 0x00003424ff047984 */ /* 0x016e640008000800 */
[----:B-1----:R-:W-:-:S05]  /*0440*/  LOP3.LUT R4, R4, 0x38, RZ, 0xb8, !PT ;  /* 0x0000003804047812 */ /* 0x002fca00078eb8ff */
[----:B------:R1:W-:Y:S01]  /*0450*/  STS [UR36+0x34], R4 ;  /* 0x00003404ff007988 */ /* 0x0003e20008000824 */
[----:B------:R-:W-:Y:S05]  /*0460*/  @P2 BRA `(.L_x_9) ;  /* 0x0000000000202947 */ /* 0x000fea0003800000 */
[----:B-1----:R-:W1:Y:S01]  /*0470*/  LDS R4, [UR36+0x8] ;  /* 0x00000824ff047984 */ /* 0x002e620008000800 */
[----:B------:R-:W-:-:S05]  /*0480*/  IMAD.MOV.U32 R5, RZ, RZ, 0x780 ;  /* 0x00000780ff057424 */ /* 0x000fca00078e00ff */
[----:B-1----:R-:W-:-:S05]  /*0490*/  LOP3.LUT R4, R4, 0x500, R5, 0xd8, !PT ;  /* 0x0000050004047812 */ /* 0x002fca00078ed805 */
[----:B------:R3:W-:Y:S02]  /*04a0*/  STS [UR36+0x8], R4 ;  /* 0x00000804ff007988 */ /* 0x0007e40008000824 */
.L_x_8:
[----:B------:R-:W-:Y:S05]  /*04b0*/  @P2 BRA `(.L_x_10) ;  /* 0x0000000000282947 */ /* 0x000fea0003800000 */
[----:B-1234-:R-:W1:Y:S02]  /*04c0*/  LDS R4, [UR36+0x8] ;  /* 0x00000824ff047984 */ /* 0x01ee640008000800 */
[----:B-1----:R-:W-:-:S05]  /*04d0*/  LOP3.LUT R4, R4, 0x1800, RZ, 0xb8, !PT ;  /* 0x0000180004047812 */ /* 0x002fca00078eb8ff */
[----:B------:R2:W-:Y:S02]  /*04e0*/  STS [UR36+0x8], R4 ;  /* 0x00000804ff007988 */ /* 0x0005e40008000824 */
.L_x_9:
[----:B------:R-:W-:Y:S05]  /*04f0*/  @P2 BREAK B0 ;  /* 0x0000000000002942 */ /* 0x000fea0003800000 */
[----:B------:R-:W-:Y:S05]  /*0500*/  @P2 BRA `(.L_x_11) ;  /* 0x0000000000242947 */ /* 0x000fea0003800000 */
[----:B------:R-:W3:Y:S01]  /*0510*/  LDS R5, [UR36+0x8] ;  /* 0x00000824ff057984 */ /* 0x000ee20008000800 */
[----:B-12---:R-:W-:-:S05]  /*0520*/  IMAD.MOV.U32 R4, RZ, RZ, 0x6000 ;  /* 0x00006000ff047424 */ /* 0x006fca00078e00ff */
[----:B---3--:R-:W-:-:S04]  /*0530*/  LOP3.LUT R4, R5, 0x6000, R4, 0xd8, !PT ;  /* 0x0000600005047812 */ /* 0x008fc800078ed804 */
[----:B------:R-:W-:-:S05]  /*0540*/  LOP3.LUT R4, R4, 0x400000, RZ, 0xb8, !PT ;  /* 0x0040000004047812 */ /* 0x000fca00078eb8ff */
[----:B------:R5:W-:Y:S02]  /*0550*/  STS [UR36+0x8], R4 ;  /* 0x00000804ff007988 */ /* 0x000be40008000824 */
.L_x_10:
[----:B------:R-:W-:Y:S05]  /*0560*/  BSYNC B0 ;  /* 0x0000000000007941 */ /* 0x000fea0003800000 */
.L_x_7:
[----:B-12345:R-:W1:Y:S02]  /*0570*/  @!P2 LDS R4, [UR36+0x8] ;  /* 0x00000824ff04a984 */ /* 0x03ee640008000800 */
[----:B-1----:R-:W-:-:S05]  /*0580*/  @!P2 LOP3.LUT R4, R4, 0x8000, RZ, 0xb8, !PT ;  /* 0x000080000404a812 */ /* 0x002fca00078eb8ff */
[----:B------:R3:W-:Y:S02]  /*0590*/  @!P2 STS [UR36+0x8], R4 ;  /* 0x00000804ff00a988 */ /* 0x0007e40008000824 */
.L_x_11:
[----:B------:R-:W-:Y:S05]  /*05a0*/  BSYNC B1 ;  /* 0x0000000000017941 */ /* 0x000fea0003800000 */
.L_x_6:
[----:B------:R-:W-:Y:S05]  /*05b0*/  WARPSYNC.ALL ;  /* 0x0000000000007948 */ /* 0x000fea0003800000 */
[----:B------:R-:W4:Y:S02]  /*05c0*/  LDC R6, c[0x0][0x22c] ;  /* 0x00008b00ff067b82 */ /* 0x000f240000000800 */
[----:B----4-:R-:W-:Y:S01]  /*05d0*/  VIADD R6, R6, 0xffffffff ;  /* 0xffffffff06067836 */ /* 0x010fe20000000000 */
[----:B------:R-:W-:Y:S06]  /*05e0*/  @P0 BRA `(.L_x_12) ;  /* 0x0000000000280947 */ /* 0x000fec0003800000 */
[----:B-123--:R-:W1:Y:S01]  /*05f0*/  S2R R4, SR_LANEID ;  /* 0x0000000000047919 */ /* 0x00ee620000000000 */
[----:B------:R-:W-:Y:S05]  /*0600*/  WARPSYNC.ALL ;  /* 0x0000000000007948 */ /* 0x000fea0003800000 */
[----:B-1----:R-:W-:-:S05]  /*0610*/  IMAD.SHL.U32 R7, R4, 0x4, RZ ;  /* 0x0000000404077824 */ /* 0x002fca00078e00ff */
[----:B------:R-:W1:Y:S01]  /*0620*/  LDS R9, [R7+UR36] ;  /* 0x0000002407097984 */ /* 0x000e620008000800 */
[----:B------:R-:W-:-:S05]  /*0630*/  IADD3 R4, P1, R7, UR4, RZ ;  /* 0x0000000407047c10 */ /* 0x000fca000ff3e0ff */
[----:B------:R-:W-:-:S05]  /*0640*/  IMAD.X R5, RZ, RZ, UR5, P1 ;  /* 0x00000005ff057e24 */ /* 0x000fca00088e06ff */
[----:B-1----:R4:W5:Y:S01]  /*0650*/  ATOMG.E.EXCH.STRONG.GPU PT, RZ, [R4], R9 ;  /* 0x0000000904ff73a8 */ /* 0x00296200041ee100 */
[----:B------:R-:W-:-:S04]  /*0660*/  DEPBAR {5,4,3,2,1,0} ;  /* 0x0000003f0000791a */ /* 0x000fc80000000000 */
[----:B------:R4:W-:Y:S01]  /*0670*/  UTMACCTL.IV [UR4] ;  /* 0x00000000040079b9 */ /* 0x0009e20008000000 */
[----:B------:R-:W-:Y:S01]  /*0680*/  NOP ;  /* 0x0000000000007918 */ /* 0x000fe20000000000 */
.L_x_12:
[----:B------:R-:W-:Y:S05]  /*0690*/  @P0 BRA `(.L_x_13) ;  /* 0x00000000000c0947 */ /* 0x000fea0003800000 */
[----:B------:R0:W-:Y:S01]  /*06a0*/  UTMACMDFLUSH ;  /* 0x00000000000079b7 */ /* 0x0001e20000000000 */
[----:B------:R-:W-:Y:S05]  /*06b0*/  @P0 BRA `(.L_x_13) ;  /* 0x0000000000040947 */ /* 0x000fea0003800000 */
[----:B------:R-:W-:-:S04]  /*06c0*/  DEPBAR.LE SB0, 0x0 ;  /* 0x000080000000791a */ /* 0x000fc80000000000 */
.L_x_13:
[----:B------:R-:W-:Y:S05]  /*06d0*/  WARPSYNC.ALL ;  /* 0x0000000000007948 */ /* 0x000fea0003800000 */
[----:B-----5:R-:W-:Y:S06]  /*06e0*/  BAR.SYNC.DEFER_BLOCKING 0x0 ;  /* 0x0000000000007b1d */ /* 0x020fec0000010000 */
[----:B------:R-:W-:Y:S02]  /*06f0*/  BSSY B1, `(.L_x_14) ;  /* 0x000000b000017945 */ /* 0x000fe40003800000 */
[----:B------:R-:W-:Y:S06]  /*0700*/  BAR.SYNC.DEFER_BLOCKING 0x0 ;  /* 0x0000000000007b1d */ /* 0x000fec0000010000 */
[----:B------:R5:W-:Y:S01]  /*0710*/  @!P0 STS [R11], RZ ;  /* 0x000000ff0b008388 */ /* 0x000be20000000800 */
[----:B------:R-:W-:Y:S01]  /*0720*/  NOP ;  /* 0x0000000000007918 */ /* 0x000fe20000000000 */
[----:B------:R-:W-:Y:S05]  /*0730*/  @P2 BRA `(.L_x_15) ;  /* 0x0000000000182947 */ /* 0x000fea0003800000 */
[----:B-1234-:R-:W1:Y:S01]  /*0740*/  LDS R4, [UR36+0x8] ;  /* 0x00000824ff047984 */ /* 0x01ee620008000800 */
[----:B------:R-:W2:Y:S01]  /*0750*/  LDC.64 R8, c[0x0][0x218] ;  /* 0x00008600ff087b82 */ /* 0x000ea20000000a00 */
[----:B------:R-:W-:Y:S02]  /*0760*/  IMAD.MOV.U32 R5, RZ, RZ, 0x70 ;  /* 0x00000070ff057424 */ /* 0x000fe400078e00ff */
[----:B--2---:R2:W-:Y:S03]  /*0770*/  STS.64 [UR36], R8 ;  /* 0x00000008ff007988 */ /* 0x0045e60008000a24 */
[----:B-1----:R-:W-:-:S05]  /*0780*/  LOP3.LUT R4, R4, 0x10, R5, 0xd8, !PT ;  /* 0x0000001004047812 */ /* 0x002fca00078ed805 */
[----:B------:R2:W-:Y:S02]  /*0790*/  STS [UR36+0x8], R4 ;  /* 0x00000804ff007988 */ /* 0x0005e40008000824 */
.L_x_15:
[----:B----4-:R-:W-:Y:S05]  /*07a0*/  BSYNC B1 ;  /* 0x0000000000017941 */ /* 0x010fea0003800000 */
.L_x_14:
[----:B------:R-:W-:Y:S04]  /*07b0*/  BSSY B1, `(.L_x_16) ;  /* 0x000000a000017945 */ /* 0x000fe80003800000 */
[----:B------:R-:W-:Y:S05]  /*07c0*/  @P2 BRA `(.L_x_17) ;  /* 0x0000000000202947 */ /* 0x000fea0003800000 */
[----:B-123--:R-:W1:Y:S01]  /*07d0*/  LDS R4, [UR36+0x34] ;  /* 0x00003424ff047984 */ /* 0x00ee620008000800 */
[----:B------:R-:W-:Y:S02]  /*07e0*/  IMAD.MOV.U32 R7, RZ, RZ, 0x3f000000 ;  /* 0x3f000000ff077424 */ /* 0x000fe400078e00ff */
[----:B------:R-:W-:Y:S01]  /*07f0*/  @!P2 IMAD.MOV.U32 R5, RZ, RZ, 0x7f ;  /* 0x0000007fff05a424 */ /* 0x000fe200078e00ff */
[----:B------:R-:W2:Y:S02]  /*0800*/  @!P2 LDS R8, [UR36+0x38] ;  /* 0x00003824ff08a984 */ /* 0x000ea40008000800 */
[----:B-1----:R-:W-:Y:S02]  /*0810*/  LOP3.LUT R4, R4, 0xff000000, R7, 0xb8, !PT ;  /* 0xff00000004047812 */ /* 0x002fe400078eb807 */
[----:B--2---:R-:W-:-:S03]  /*0820*/  @!P2 LOP3.LUT R5, R8, 0xff, R5, 0xb8, !PT ;  /* 0x000000ff0805a812 */ /* 0x004fc600078eb805 */
[----:B------:R4:W-:Y:S04]  /*0830*/  STS [UR36+0x34], R4 ;  /* 0x00003404ff007988 */ /* 0x0009e80008000824 */
[----:B------:R4:W-:Y:S02]  /*0840*/  @!P2 STS [UR36+0x38], R5 ;  /* 0x00003805ff00a988 */ /* 0x0009e40008000824 */
.L_x_17:
[----:B------:R-:W-:Y:S05]  /*0850*/  BSYNC B1 ;  /* 0x0000000000017941 */ /* 0x000fea0003800000 */
.L_x_16:
[----:B------:R-:W-:Y:S04]  /*0860*/  BSSY B1, `(.L_x_18) ;  /* 0x0000004000017945 */ /* 0x000fe80003800000 */
[----:B------:R-:W-:Y:S05]  /*0870*/  @P2 BRA `(.L_x_19) ;  /* 0x0000000000082947 */ /* 0x000fea0003800000 */
[----:B------:R1:W-:Y:S04]  /*0880*/  STS [UR36+0x24], R12 ;  /* 0x0000240cff007988 */ /* 0x0003e80008000824 */
[----:B------:R1:W-:Y:S02]  /*0890*/  STS [UR36+0x20], R6 ;  /* 0x00002006ff007988 */ /* 0x0003e40008000824 */
.L_x_19:
[----:B------:R-:W-:Y:S05]  /*08a0*/  BSYNC B1 ;  /* 0x0000000000017941 */ /* 0x000fea0003800000 */
.L_x_18:
[----:B------:R-:W-:Y:S04]  /*08b0*/  BSSY B1, `(.L_x_20) ;  /* 0x000000e000017945 */ /* 0x000fe80003800000 */
[----:B------:R-:W-:Y:S05]  /*08c0*/  @P2 BRA `(.L_x_21) ;  /* 0x0000000000302947 */ /* 0x000fea0003800000 */
[----:B----4-:R-:W4:Y:S01]  /*08d0*/  LDS R5, [UR36+0x34] ;  /* 0x00003424ff057984 */ /* 0x010f220008000800 */
[----:B-1----:R-:W1:Y:S03]  /*08e0*/  LDC.64 R12, c[0x0][0x240] ;  /* 0x00009000ff0c7b82 */ /* 0x002e660000000a00 */
[----:B--23--:R-:W2:Y:S01]  /*08f0*/  LDS R4, [UR36+0x1c] ;  /* 0x00001c24ff047984 */ /* 0x00cea20008000800 */
[C---:B-1----:R-:W-:Y:S01]  /*0900*/  SHF.L.U64.HI R8, R12.reuse, 0x1, R13 ;  /* 0x000000010c087819 */ /* 0x042fe2000001020d */
[----:B------:R-:W-:-:S03]  /*0910*/  IMAD.SHL.U32 R7, R12, 0x2, RZ ;  /* 0x000000020c077824 */ /* 0x000fc600078e00ff */
[--C-:B------:R-:W-:Y:S02]  /*0920*/  SHF.R.U32.HI R9, RZ, 0x4, R8.reuse ;  /* 0x00000004ff097819 */ /* 0x100fe40000011608 */
[----:B------:R-:W-:-:S05]  /*0930*/  SHF.R.U64 R7, R7, 0x4, R8 ;  /* 0x0000000407077819 */ /* 0x000fca0000001208 */
[----:B------:R1:W-:Y:S01]  /*0940*/  STS [UR36+0xc], R7 ;  /* 0x00000c07ff007988 */ /* 0x0003e20008000824 */
[----:B----4-:R-:W-:Y:S02]  /*0950*/  LOP3.LUT R5, R5, 0x7, RZ, 0xb8, !PT ;  /* 0x0000000705057812 */ /* 0x010fe400078eb8ff */
[----:B--2---:R-:W-:-:S03]  /*0960*/  LOP3.LUT R4, R4, 0xf, R9, 0xb8, !PT ;  /* 0x0000000f04047812 */ /* 0x004fc600078eb809 */
[----:B------:R1:W-:Y:S04]  /*0970*/  STS [UR36+0x34], R5 ;  /* 0x00003405ff007988 */ /* 0x0003e80008000824 */
[----:B------:R1:W-:Y:S02]  /*0980*/  STS [UR36+0x1c], R4 ;  /* 0x00001c04ff007988 */ /* 0x0003e40008000824 */
.L_x_21:
[----:B------:R-:W-:Y:S05]  /*0990*/  BSYNC B1 ;  /* 0x0000000000017941 */ /* 0x000fea0003800000 */
.L_x_20:
[----:B------:R-:W-:Y:S04]  /*09a0*/  BSSY B2, `(.L_x_22) ;  /* 0x000001a000027945 */ /* 0x000fe80003800000 */
[----:B------:R-:W-:Y:S04]  /*09b0*/  BSSY B1, `(.L_x_23) ;  /* 0x0000015000017945 */ /* 0x000fe80003800000 */
[----:B------:R-:W-:Y:S05]  /*09c0*/  @P2 BRA `(.L_x_24) ;  /* 0x0000000000202947 */ /* 0x000fea0003800000 */
[----:B-1234-:R-:W1:Y:S02]  /*09d0*/  LDS R4, [UR36+0x34] ;  /* 0x00003424ff047984 */ /* 0x01ee640008000800 */
[----:B-1----:R-:W-:-:S05]  /*09e0*/  LOP3.LUT R4, R4, 0x38, RZ, 0xb8, !PT ;  /* 0x0000003804047812 */ /* 0x002fca00078eb8ff */
[----:B------:R1:W-:Y:S01]  /*09f0*/  STS [UR36+0x34], R4 ;  /* 0x00003404ff007988 */ /* 0x0003e20008000824 */
[----:B------:R-:W-:Y:S05]  /*0a00*/  @P2 BRA `(.L_x_25) ;  /* 0x0000000000202947 */ /* 0x000fea0003800000 */
[----:B-1----:R-:W1:Y:S01]  /*0a10*/  LDS R4, [UR36+0x8] ;  /* 0x00000824ff047984 */ /* 0x002e620008000800 */
[----:B------:R-:W-:-:S05]  /*0a20*/  IMAD.MOV.U32 R5, RZ, RZ, 0x780 ;  /* 0x00000780ff057424 */ /* 0x000fca00078e00ff */
[----:B-1----:R-:W-:-:S05]  /*0a30*/  LOP3.LUT R4, R4, 0x500, R5, 0xd8, !PT ;  /* 0x0000050004047812 */ /* 0x002fca00078ed805 */
[----:B------:R1:W-:Y:S02]  /*0a40*/  STS [UR36+0x8], R4 ;  /* 0x00000804ff007988 */ /* 0x0003e40008000824 */
.L_x_24:
[----:B------:R-:W-:Y:S05]  /*0a50*/  @P2 BRA `(.L_x_26) ;  /* 0x0000000000282947 */ /* 0x000fea0003800000 */
[----:B-1234-:R-:W1:Y:S02]  /*0a60*/  LDS R4, [UR36+0x8] ;  /* 0x00000824ff047984 */ /* 0x01ee640008000800 */
[----:B-1----:R-:W-:-:S05]  /*0a70*/  LOP3.LUT R4, R4, 0x1800, RZ, 0xb8, !PT ;  /* 0x0000180004047812 */ /* 0x002fca00078eb8ff */
[----:B------:R2:W-:Y:S02]  /*0a80*/  STS [UR36+0x8], R4 ;  /* 0x00000804ff007988 */ /* 0x0005e40008000824 */
.L_x_25:
[----:B------:R-:W-:Y:S05]  /*0a90*/  @P2 BREAK B1 ;  /* 0x0000000000012942 */ /* 0x000fea0003800000 */
[----:B------:R-:W-:Y:S05]  /*0aa0*/  @P2 BRA `(.L_x_27) ;  /* 0x0000000000242947 */ /* 0x000fea0003800000 */
[----:B-12---:R-:W1:Y:S01]  /*0ab0*/  LDS R4, [UR36+0x8] ;  /* 0x00000824ff047984 */ /* 0x006e620008000800 */
[----:B------:R-:W-:-:S05]  /*0ac0*/  IMAD.MOV.U32 R5, RZ, RZ, 0x6000 ;  /* 0x00006000ff057424 */ /* 0x000fca00078e00ff */
[----:B-1----:R-:W-:-:S04]  /*0ad0*/  LOP3.LUT R4, R4, 0x6000, R5, 0xd8, !PT ;  /* 0x0000600004047812 */ /* 0x002fc800078ed805 */
[----:B------:R-:W-:-:S05]  /*0ae0*/  LOP3.LUT R4, R4, 0x400000, RZ, 0xb8, !PT ;  /* 0x0040000004047812 */ /* 0x000fca00078eb8ff */
[----:B------:R1:W-:Y:S02]  /*0af0*/  STS [UR36+0x8], R4 ;  /* 0x00000804ff007988 */ /* 0x0003e40008000824 */
.L_x_26:
[----:B------:R-:W-:Y:S05]  /*0b00*/  BSYNC B1 ;  /* 0x0000000000017941 */ /* 0x000fea0003800000 */
.L_x_23:
[----:B-1234-:R-:W1:Y:S02]  /*0b10*/  @!P2 LDS R4, [UR36+0x8] ;  /* 0x00000824ff04a984 */ /* 0x01ee640008000800 */
[----:B-1----:R-:W-:-:S05]  /*0b20*/  @!P2 LOP3.LUT R4, R4, 0x8000, RZ, 0xb8, !PT ;  /* 0x000080000404a812 */ /* 0x002fca00078eb8ff */
[----:B------:R3:W-:Y:S02]  /*0b30*/  @!P2 STS [UR36+0x8], R4 ;  /* 0x00000804ff00a988 */ /* 0x0007e40008000824 */
.L_x_27:
[----:B------:R-:W-:Y:S05]  /*0b40*/  BSYNC B2 ;  /* 0x0000000000027941 */ /* 0x000fea0003800000 */
.L_x_22:
[----:B------:R-:W-:Y:S05]  /*0b50*/  WARPSYNC.ALL ;  /* 0x0000000000007948 */ /* 0x000fea0003800000 */
[----:B------:R-:W-:-:S04]  /*0b60*/  UIADD3 UR7, UR8, 0x80, URZ ;  /* 0x0000008008077890 */ /* 0x000fc8000fffe03f */
[----:B------:R-:W-:-:S04]  /*0b70*/  UIADD3 UR6, UP0, UR7, UR38, URZ ;  /* 0x0000002607067290 */ /* 0x000fc8000ff1e03f */
[----:B------:R-:W-:Y:S01]  /*0b80*/  ULEA.HI.X.SX32 UR7, UR7, UR39, 0x1, UP0 ;  /* 0x0000002707077291 */ /* 0x000fe200080f0e3f */
[----:B------:R-:W-:Y:S11]  /*0b90*/  @P0 BRA `(.L_x_28) ;  /* 0x0000000000280947 */ /* 0x000ff60003800000 */
[----:B-123--:R-:W1:Y:S01]  /*0ba0*/  S2R R4, SR_LANEID ;  /* 0x0000000000047919 */ /* 0x00ee620000000000 */
[----:B------:R-:W-:Y:S05]  /*0bb0*/  WARPSYNC.ALL ;  /* 0x0000000000007948 */ /* 0x000fea0003800000 */
[----:B-1----:R-:W-:-:S05]  /*0bc0*/  IMAD.SHL.U32 R8, R4, 0x4, RZ ;  /* 0x0000000404087824 */ /* 0x002fca00078e00ff */
[----:B------:R-:W1:Y:S01]  /*0bd0*/  LDS R7, [R8+UR36] ;  /* 0x0000002408077984 */ /* 0x000e620008000800 */
[----:B------:R-:W-:-:S05]  /*0be0*/  IADD3 R4, P1, R8, UR6, RZ ;  /* 0x0000000608047c10 */ /* 0x000fca000ff3e0ff */
[----:B------:R-:W-:-:S05]  /*0bf0*/  IMAD.X R5, RZ, RZ, UR7, P1 ;  /* 0x00000007ff057e24 */ /* 0x000fca00088e06ff */
[----:B-1----:R4:W2:Y:S01]  /*0c00*/  ATOMG.E.EXCH.STRONG.GPU PT, RZ, [R4], R7 ;  /* 0x0000000704ff73a8 */ /* 0x0028a200041ee100 */
[----:B------:R-:W-:-:S04]  /*0c10*/  DEPBAR {5,4,3,2,1,0} ;  /* 0x0000003f0000791a */ /* 0x000fc80000000000 */
[----:B------:R4:W-:Y:S01]  /*0c20*/  UTMACCTL.IV [UR6] ;  /* 0x00000000060079b9 */ /* 0x0009e20008000000 */
[----:B------:R-:W-:Y:S01]  /*0c30*/  NOP ;  /* 0x0000000000007918 */ /* 0x000fe20000000000 */
.L_x_28:
[----:B------:R-:W-:Y:S05]  /*0c40*/  @P0 BRA `(.L_x_29) ;  /* 0x00000000000c0947 */ /* 0x000fea0003800000 */
[----:B------:R0:W-:Y:S01]  /*0c50*/  UTMACMDFLUSH ;  /* 0x00000000000079b7 */ /* 0x0001e20000000000 */
[----:B------:R-:W-:Y:S05]  /*0c60*/  @P0 BRA `(.L_x_29) ;  /* 0x0000000000040947 */ /* 0x000fea0003800000 */
[----:B------:R-:W-:-:S04]  /*0c70*/  DEPBAR.LE SB0, 0x0 ;  /* 0x000080000000791a */ /* 0x000fc80000000000 */
.L_x_29:
[----:B------:R-:W-:Y:S05]  /*0c80*/  WARPSYNC.ALL ;  /* 0x0000000000007948 */ /* 0x000fea0003800000 */
[----:B--2---:R-:W-:Y:S06]  /*0c90*/  BAR.SYNC.DEFER_BLOCKING 0x0 ;  /* 0x0000000000007b1d */ /* 0x004fec0000010000 */
[----:B------:R-:W-:Y:S02]  /*0ca0*/  BSSY B2, `(.L_x_30) ;  /* 0x000000b000027945 */ /* 0x000fe40003800000 */
[----:B------:R-:W-:Y:S06]  /*0cb0*/  BAR.SYNC.DEFER_BLOCKING 0x0 ;  /* 0x0000000000007b1d */ /* 0x000fec0000010000 */
[----:B------:R2:W-:Y:S01]  /*0cc0*/  @!P0 STS [R11], RZ ;  /* 0x000000ff0b008388 */ /* 0x0005e20000000800 */
[----:B------:R-:W-:Y:S01]  /*0cd0*/  NOP ;  /* 0x0000000000007918 */ /* 0x000fe20000000000 */
[----:B------:R-:W-:Y:S05]  /*0ce0*/  @P2 BRA `(.L_x_31) ;  /* 0x0000000000182947 */ /* 0x000fea0003800000 */
[----:B-1-34-:R-:W1:Y:S01]  /*0cf0*/  LDS R4, [UR36+0x8] ;  /* 0x00000824ff047984 */ /* 0x01ae620008000800 */
[----:B------:R-:W3:Y:S01]  /*0d00*/  LDC.64 R8, c[0x0][0x220] ;  /* 0x00008800ff087b82 */ /* 0x000ee20000000a00 */
[----:B------:R-:W-:Y:S02]  /*0d10*/  IMAD.MOV.U32 R5, RZ, RZ, 0x70 ;  /* 0x00000070ff057424 */ /* 0x000fe400078e00ff */
[----:B---3--:R3:W-:Y:S03]  /*0d20*/  STS.64 [UR36], R8 ;  /* 0x00000008ff007988 */ /* 0x0087e60008000a24 */
[----:B-1----:R-:W-:-:S05]  /*0d30*/  LOP3.LUT R4, R4, 0x10, R5, 0xd8, !PT ;  /* 0x0000001004047812 */ /* 0x002fca00078ed805 */
[----:B------:R3:W-:Y:S02]  /*0d40*/  STS [UR36+0x8], R4 ;  /* 0x00000804ff007988 */ /* 0x0007e40008000824 */
.L_x_31:
[----:B----4-:R-:W-:Y:S05]  /*0d50*/  BSYNC B2 ;  /* 0x0000000000027941 */ /* 0x010fea0003800000 */
.L_x_30:
[----:B------:R-:W-:Y:S04]  /*0d60*/  BSSY B3, `(.L_x_32) ;  /* 0x0000011000037945 */ /* 0x000fe80003800000 */
[----:B------:R-:W-:Y:S04]  /*0d70*/  BSSY B2, `(.L_x_33) ;  /* 0x000000e000027945 */ /* 0x000fe80003800000 */
[----:B------:R-:W-:Y:S05]  /*0d80*/  @P2 BRA `(.L_x_34) ;  /* 0x0000000000242947 */ /* 0x000fea0003800000 */
[----:B-1-3--:R-:W1:Y:S01]  /*0d90*/  LDS R4, [UR36+0x34] ;  /* 0x00003424ff047984 */ /* 0x00ae620008000800 */
[----:B------:R-:W-:-:S05]  /*0da0*/  IMAD.MOV.U32 R5, RZ, RZ, 0x3f000000 ;  /* 0x3f000000ff057424 */ /* 0x000fca00078e00ff */
[----:B-1----:R-:W-:-:S05]  /*0db0*/  LOP3.LUT R4, R4, 0xff000000, R5, 0xb8, !PT ;  /* 0xff00000004047812 */ /* 0x002fca00078eb805 */
[----:B------:R1:W-:Y:S01]  /*0dc0*/  STS [UR36+0x34], R4 ;  /* 0x00003404ff007988 */ /* 0x0003e20008000824 */
[----:B------:R-:W-:Y:S05]  /*0dd0*/  @P2 BRA `(.L_x_35) ;  /* 0x00000000001c2947 */ /* 0x000fea0003800000 */
[----:B-1----:R-:W1:Y:S01]  /*0de0*/  LDS R4, [UR36+0x38] ;  /* 0x00003824ff047984 */ /* 0x002e620008000800 */
[----:B------:R-:W-:-:S05]  /*0df0*/  IMAD.MOV.U32 R5, RZ, RZ, 0xff ;  /* 0x000000ffff057424 */ /* 0x000fca00078e00ff */
[----:B-1----:R-:W-:-:S05]  /*0e00*/  LOP3.LUT R4, R4, 0xff, R5, 0xb8, !PT ;  /* 0x000000ff04047812 */ /* 0x002fca00078eb805 */
[----:B------:R4:W-:Y:S02]  /*0e10*/  STS [UR36+0x38], R4 ;  /* 0x00003804ff007988 */ /* 0x0009e40008000824 */
.L_x_34:
[----:B------:R-:W-:Y:S05]  /*0e20*/  @P2 BREAK B2 ;  /* 0x0000000000022942 */ /* 0x000fea0003800000 */
[----:B------:R-:W-:Y:S05]  /*0e30*/  @P2 BRA `(.L_x_36) ;  /* 0x00000000000c2947 */ /* 0x000fea0003800000 */
[----:B------:R1:W-:Y:S02]  /*0e40*/  STS [UR36+0x20], R6 ;  /* 0x00002006ff007988 */ /* 0x0003e40008000824 */
.L_x_35:
[----:B------:R-:W-:Y:S05]  /*0e50*/  BSYNC B2 ;  /* 0x0000000000027941 */ /* 0x000fea0003800000 */
.L_x_33:
[----:B------:R1:W-:Y:S02]  /*0e60*/  @!P2 STS [UR36+0x24], R3 ;  /* 0x00002403ff00a988 */ /* 0x0003e40008000824 */
.L_x_36:
[----:B------:R-:W-:Y:S05]  /*0e70*/  BSYNC B3 ;  /* 0x0000000000037941 */ /* 0x000fea0003800000 */
.L_x_32:
[----:B------:R-:W-:Y:S05]  /*0e80*/  WARPSYNC.ALL ;  /* 0x0000000000007948 */ /* 0x000fea0003800000 */
[----:B------:R-:W-:Y:S04]  /*0e90*/  BSSY B3, `(.L_x_37) ;  /* 0x000000e000037945 */ /* 0x000fe80003800000 */
[----:B------:R-:W-:Y:S05]  /*0ea0*/  @P2 BRA `(.L_x_38) ;  /* 0x0000000000302947 */ /* 0x000fea0003800000 */
[----:B-1-34-:R-:W1:Y:S01]  /*0eb0*/  LDS R4, [UR36+0x34] ;  /* 0x00003424ff047984 */ /* 0x01ae620008000800 */
[----:B------:R-:W3:Y:S03]  /*0ec0*/  LDC.64 R8, c[0x0][0x248] ;  /* 0x00009200ff087b82 */ /* 0x000ee60000000a00 */
[----:B------:R-:W4:Y:S01]  /*0ed0*/  LDS R3, [UR36+0x1c] ;  /* 0x00001c24ff037984 */ /* 0x000f220008000800 */
[C---:B---3--:R-:W-:Y:S01]  /*0ee0*/  SHF.L.U64.HI R6, R8.reuse, 0x1, R9 ;  /* 0x0000000108067819 */ /* 0x048fe20000010209 */
[----:B------:R-:W-:-:S03]  /*0ef0*/  IMAD.SHL.U32 R5, R8, 0x2, RZ ;  /* 0x0000000208057824 */ /* 0x000fc600078e00ff */
[--C-:B------:R-:W-:Y:S02]  /*0f00*/  SHF.R.U32.HI R8, RZ, 0x4, R6.reuse ;  /* 0x00000004ff087819 */ /* 0x100fe40000011606 */
[----:B------:R-:W-:-:S05]  /*0f10*/  SHF.R.U64 R5, R5, 0x4, R6 ;  /* 0x0000000405057819 */ /* 0x000fca0000001206 */
[----:B------:R3:W-:Y:S01]  /*0f20*/  STS [UR36+0xc], R5 ;  /* 0x00000c05ff007988 */ /* 0x0007e20008000824 */
[----:B-1----:R-:W-:Y:S02]  /*0f30*/  LOP3.LUT R4, R4, 0x7, RZ, 0xb8, !PT ;  /* 0x0000000704047812 */ /* 0x002fe400078eb8ff */
[----:B----4-:R-:W-:-:S03]  /*0f40*/  LOP3.LUT R3, R3, 0xf, R8, 0xb8, !PT ;  /* 0x0000000f03037812 */ /* 0x010fc600078eb808 */
[----:B------:R3:W-:Y:S04]  /*0f50*/  STS [UR36+0x34], R4 ;  /* 0x00003404ff007988 */ /* 0x0007e80008000824 */
[----:B------:R3:W-:Y:S02]  /*0f60*/  STS [UR36+0x1c], R3 ;  /* 0x00001c03ff007988 */ /* 0x0007e40008000824 */
.L_x_38:
[----:B------:R-:W-:Y:S05]  /*0f70*/  BSYNC B3 ;  /* 0x0000000000037941 */ /* 0x000fea0003800000 */
.L_x_37:
[----:B------:R-:W-:Y:S04]  /*0f80*/  BSSY B3, `(.L_x_39) ;  /* 0x000001a000037945 */ /* 0x000fe80003800000 */
[----:B------:R-:W-:Y:S04]  /*0f90*/  BSSY B4, `(.L_x_40) ;  /* 0x0000015000047945 */ /* 0x000fe80003800000 */
[----:B------:R-:W-:Y:S05]  /*0fa0*/  @P2 BRA `(.L_x_41) ;  /* 0x0000000000202947 */ /* 0x000fea0003800000 */
[----:B-1-3--:R-:W1:Y:S02]  /*0fb0*/  LDS R3, [UR36+0x34] ;  /* 0x00003424ff037984 */ /* 0x00ae640008000800 */
[----:B-1----:R-:W-:-:S05]  /*0fc0*/  LOP3.LUT R3, R3, 0x38, RZ, 0xb8, !PT ;  /* 0x0000003803037812 */ /* 0x002fca00078eb8ff */
[----:B------:R1:W-:Y:S01]  /*0fd0*/  STS [UR36+0x34], R3 ;  /* 0x00003403ff007988 */ /* 0x0003e20008000824 */
[----:B------:R-:W-:Y:S05]  /*0fe0*/  @P2 BRA `(.L_x_42) ;  /* 0x0000000000202947 */ /* 0x000fea0003800000 */
[----:B-1----:R-:W1:Y:S01]  /*0ff0*/  LDS R3, [UR36+0x8] ;  /* 0x00000824ff037984 */ /* 0x002e620008000800 */
[----:B----4-:R-:W-:-:S05]  /*1000*/  IMAD.MOV.U32 R4, RZ, RZ, 0x780 ;  /* 0x00000780ff047424 */ /* 0x010fca00078e00ff */
[----:B-1----:R-:W-:-:S05]  /*1010*/  LOP3.LUT R3, R3, 0x500, R4, 0xd8, !PT ;  /* 0x0000050003037812 */ /* 0x002fca00078ed804 */
[----:B------:R1:W-:Y:S02]  /*1020*/  STS [UR36+0x8], R3 ;  /* 0x00000803ff007988 */ /* 0x0003e40008000824 */
.L_x_41:
[----:B------:R-:W-:Y:S05]  /*1030*/  @P2 BRA `(.L_x_43) ;  /* 0x0000000000282947 */ /* 0x000fea0003800000 */
[----:B-1-3--:R-:W1:Y:S02]  /*1040*/  LDS R3, [UR36+0x8] ;  /* 0x00000824ff037984 */ /* 0x00ae640008000800 */
[----:B-1----:R-:W-:-:S05]  /*1050*/  LOP3.LUT R3, R3, 0x1800, RZ, 0xb8, !PT ;  /* 0x0000180003037812 */ /* 0x002fca00078eb8ff */
[----:B------:R3:W-:Y:S02]  /*1060*/  STS [UR36+0x8], R3 ;  /* 0x00000803ff007988 */ /* 0x0007e40008000824 */
.L_x_42:
[----:B------:R-:W-:Y:S05]  /*1070*/  @P2 BREAK B4 ;  /* 0x0000000000042942 */ /* 0x000fea0003800000 */
[----:B------:R-:W-:Y:S05]  /*1080*/  @P2 BRA `(.L_x_44) ;  /* 0x0000000000242947 */ /* 0x000fea0003800000 */
[----:B-1-3--:R-:W1:Y:S01]  /*1090*/  LDS R3, [UR36+0x8] ;  /* 0x00000824ff037984 */ /* 0x00ae620008000800 */
[----:B----4-:R-:W-:-:S05]  /*10a0*/  IMAD.MOV.U32 R4, RZ, RZ, 0x6000 ;  /* 0x00006000ff047424 */ /* 0x010fca00078e00ff */
[----:B-1----:R-:W-:-:S04]  /*10b0*/  LOP3.LUT R3, R3, 0x6000, R4, 0xd8, !PT ;  /* 0x0000600003037812 */ /* 0x002fc800078ed804 */
[----:B------:R-:W-:-:S05]  /*10c0*/  LOP3.LUT R3, R3, 0x400000, RZ, 0xb8, !PT ;  /* 0x0040000003037812 */ /* 0x000fca00078eb8ff */
[----:B------:R1:W-:Y:S02]  /*10d0*/  STS [UR36+0x8], R3 ;  /* 0x00000803ff007988 */ /* 0x0003e40008000824 */
.L_x_43:
[----:B------:R-:W-:Y:S05]  /*10e0*/  BSYNC B4 ;  /* 0x0000000000047941 */ /* 0x000fea0003800000 */
.L_x_40:
[----:B-1-3--:R-:W1:Y:S02]  /*10f0*/  @!P2 LDS R3, [UR36+0x8] ;  /* 0x00000824ff03a984 */ /* 0x00ae640008000800 */
[----:B-1----:R-:W-:-:S05]  /*1100*/  @!P2 LOP3.LUT R3, R3, 0x8000, RZ, 0xb8, !PT ;  /* 0x000080000303a812 */ /* 0x002fca00078eb8ff */
[----:B------:R1:W-:Y:S02]  /*1110*/  @!P2 STS [UR36+0x8], R3 ;  /* 0x00000803ff00a988 */ /* 0x0003e40008000824 */
.L_x_44:
[----:B------:R-:W-:Y:S05]  /*1120*/  BSYNC B3 ;  /* 0x0000000000037941 */ /* 0x000fea0003800000 */
.L_x_39:
[----:B------:R-:W-:Y:S05]  /*1130*/  WARPSYNC.ALL ;  /* 0x0000000000007948 */ /* 0x000fea0003800000 */
[----:B------:R-:W-:Y:S01]  /*1140*/  UIADD3 UR8, UR8, 0x100, URZ ;  /* 0x0000010008087890 */ /* 0x000fe2000fffe03f */
[----:B------:R-:W-:Y:S02]  /*1150*/  ISETP.GE.AND P1, PT, R10, 0x1, PT ;  /* 0x000000010a00780c */ /* 0x000fe40003f26270 */
[----:B------:R-:W-:Y:S02]  /*1160*/  CS2R R56, SRZ ;  /* 0x0000000000387805 */ /* 0x000fe4000001ff00 */
[----:B------:R-:W-:Y:S01]  /*1170*/  CS2R R58, SRZ ;  /* 0x00000000003a7805 */ /* 0x000fe2000001ff00 */
[----:B------:R-:W-:Y:S01]  /*1180*/  UIADD3 UR52, UP0, UR8, UR38, URZ ;  /* 0x0000002608347290 */ /* 0x000fe2000ff1e03f */
[----:B------:R-:W-:-:S02]  /*1190*/  CS2R R60, SRZ ;  /* 0x00000000003c7805 */ /* 0x000fc4000001ff00 */
[----:B------:R-:W-:Y:S02]  /*11a0*/  CS2R R62, SRZ ;  /* 0x00000000003e7805 */ /* 0x000fe4000001ff00 */
[----:B------:R-:W-:Y:S01]  /*11b0*/  CS2R R64, SRZ ;  /* 0x0000000000407805 */ /* 0x000fe2000001ff00 */
[----:B------:R-:W-:Y:S01]  /*11c0*/  ULEA.HI.X.SX32 UR39, UR8, UR39, 0x1, UP0 ;  /* 0x0000002708277291 */ /* 0x000fe200080f0e3f */
[----:B------:R-:W-:Y:S02]  /*11d0*/  CS2R R66, SRZ ;  /* 0x0000000000427805 */ /* 0x000fe4000001ff00 */
[----:B------:R-:W-:Y:S02]  /*11e0*/  CS2R R68, SRZ ;  /* 0x0000000000447805 */ /* 0x000fe4000001ff00 */
[----:B------:R-:W-:Y:S02]  /*11f0*/  CS2R R70, SRZ ;  /* 0x0000000000467805 */ /* 0x000fe4000001ff00 */
[----:B------:R-:W-:-:S02]  /*1200*/  CS2R R72, SRZ ;  /* 0x0000000000487805 */ /* 0x000fc4000001ff00 */
[----:B------:R-:W-:Y:S02]  /*1210*/  CS2R R74, SRZ ;  /* 0x00000000004a7805 */ /* 0x000fe4000001ff00 */
[----:B------:R-:W-:Y:S02]  /*1220*/  CS2R R76, SRZ ;  /* 0x00000000004c7805 */ /* 0x000fe4000001ff00 */
        /* <DEDUP_REMOVED lines=8> */
[----:B------:R-:W-:Y:S01]  /*12b0*/  CS2R R30, SRZ ;  /* 0x00000000001e7805 */ /* 0x000fe2000001ff00 */
[----:B------:R-:W-:Y:S01]  /*12c0*/  IMAD.MOV.U32 R32, RZ, RZ, RZ ;  /* 0x000000ffff207224 */ /* 0x000fe200078e00ff */
[----:B------:R-:W-:Y:S06]  /*12d0*/  @P0 BRA `(.L_x_45) ;  /* 0x00000000002c0947 */ /* 0x000fec0003800000 */
[----:B-1-3--:R-:W1:Y:S01]  /*12e0*/  S2R R3, SR_LANEID ;  /* 0x0000000000037919 */ /* 0x00ae620000000000 */
[----:B------:R-:W-:Y:S05]  /*12f0*/  WARPSYNC.ALL ;  /* 0x0000000000007948 */ /* 0x000fea0003800000 */
[----:B-1----:R-:W-:-:S05]  /*1300*/  IMAD.SHL.U32 R6, R3, 0x4, RZ ;  /* 0x0000000403067824 */ /* 0x002fca00078e00ff */
[----:B------:R-:W1:Y:S01]  /*1310*/  LDS R3, [R6+UR36] ;  /* 0x0000002406037984 */ /* 0x000e620008000800 */
[----:B----4-:R-:W-:Y:S01]  /*1320*/  IADD3 R4, P3, R6, UR52, RZ ;  /* 0x0000003406047c10 */ /* 0x010fe2000ff7e0ff */
[----:B------:R-:W-:-:S04]  /*1330*/  UMOV UR38, UR52 ;  /* 0x0000003400267c82 */ /* 0x000fc80008000000 */
[----:B------:R-:W-:-:S05]  /*1340*/  IMAD.X R5, RZ, RZ, UR39, P3 ;  /* 0x00000027ff057e24 */ /* 0x000fca00098e06ff */
[----:B-1----:R1:W3:Y:S01]  /*1350*/  ATOMG.E.EXCH.STRONG.GPU PT, RZ, [R4], R3 ;  /* 0x0000000304ff73a8 */ /* 0x0022e200041ee100 */
[----:B------:R-:W-:-:S04]  /*1360*/  DEPBAR {5,4,3,2,1,0} ;  /* 0x0000003f0000791a */ /* 0x000fc80000000000 */
[----:B------:R1:W-:Y:S01]  /*1370*/  UTMACCTL.IV [UR38] ;  /* 0x00000000260079b9 */ /* 0x0003e20008000000 */
[----:B------:R-:W-:Y:S01]  /*1380*/  NOP ;  /* 0x0000000000007918 */ /* 0x000fe20000000000 */
.L_x_45:
[----:B------:R-:W-:Y:S05]  /*1390*/  @P0 BRA `(.L_x_46) ;  /* 0x00000000000c0947 */ /* 0x000fea0003800000 */
[----:B------:R0:W-:Y:S01]  /*13a0*/  UTMACMDFLUSH ;  /* 0x00000000000079b7 */ /* 0x0001e20000000000 */
[----:B------:R-:W-:Y:S05]  /*13b0*/  @P0 BRA `(.L_x_46) ;  /* 0x0000000000040947 */ /* 0x000fea0003800000 */
[----:B------:R-:W-:-:S04]  /*13c0*/  DEPBAR.LE SB0, 0x0 ;  /* 0x000080000000791a */ /* 0x000fc80000000000 */
.L_x_46:
[----:B------:R-:W-:Y:S05]  /*13d0*/  WARPSYNC.ALL ;  /* 0x0000000000007948 */ /* 0x000fea0003800000 */
[----:B---3--:R-:W-:Y:S01]  /*13e0*/  BAR.SYNC.DEFER_BLOCKING 0x0 ;  /* 0x0000000000007b1d */ /* 0x008fe20000010000 */
[----:B------:R-:W-:Y:S01]  /*13f0*/  USHF.L.U32 UR14, UR53, 0x6, URZ ;  /* 0x00000006350e7899 */ /* 0x000fe2000800063f */
[----:B------:R-:W-:Y:S01]  /*1400*/  IMAD.MOV.U32 R33, RZ, RZ, RZ ;  /* 0x000000ffff217224 */ /* 0x000fe200078e00ff */
[----:B------:R-:W-:Y:S02]  /*1410*/  CS2R R34, SRZ ;  /* 0x0000000000227805 */ /* 0x000fe4000001ff00 */
[----:B------:R-:W-:-:S02]  /*1420*/  CS2R R36, SRZ ;  /* 0x0000000000247805 */ /* 0x000fc4000001ff00 */
[----:B------:R-:W-:Y:S01]  /*1430*/  CS2R R38, SRZ ;  /* 0x0000000000267805 */ /* 0x000fe2000001ff00 */
[----:B------:R-:W-:Y:S01]  /*1440*/  VOTEU.ALL UP0, P2 ;  /* 0x00000000003f7886 */ /* 0x000fe20001000000 */
[----:B------:R-:W-:Y:S01]  /*1450*/  UMOV UR8, 0x1 ;  /* 0x0000000100087882 */ /* 0x000fe20000000000 */
[----:B------:R-:W-:Y:S01]  /*1460*/  VOTEU.ALL UP1, P2 ;  /* 0x00000000003f7886 */ /* 0x000fe20001020000 */
[----:B------:R-:W-:Y:S01]  /*1470*/  VOTEU.ALL UP2, P2 ;  /* 0x00000000003f7886 */ /* 0x000fe20001040000 */
[----:B------:R-:W-:Y:S01]  /*1480*/  CS2R R40, SRZ ;  /* 0x0000000000287805 */ /* 0x000fe2000001ff00 */
[----:B------:R-:W-:-:S04]  /*1490*/  @!UP0 UIADD3 UR10, -UR8, 0x100000, URZ ;  /* 0x00100000080a8890 */ /* 0x000fc8000fffe13f */
[----:B------:R-:W-:Y:S02]  /*14a0*/  @!UP0 USHF.L.U32 UR11, UR10, 0xb, URZ ;  /* 0x0000000b0a0b8899 */ /* 0x000fe4000800063f */
[----:B------:R-:W-:Y:S01]  /*14b0*/  @!UP0 USHF.L.U32 UR10, UR10, 0x1, URZ ;  /* 0x000000010a0a8899 */ /* 0x000fe2000800063f */
        /* <DEDUP_REMOVED lines=9> */
[----:B------:R-:W-:Y:S01]  /*1550*/  VOTEU.ALL UP0, P2 ;  /* 0x00000000003f7886 */ /* 0x000fe20001000000 */
[----:B------:R-:W-:Y:S02]  /*1560*/  CS2R R48, SRZ ;  /* 0x0000000000307805 */ /* 0x000fe4000001ff00 */
[----:B------:R-:W-:Y:S02]  /*1570*/  CS2R R50, SRZ ;  /* 0x0000000000327805 */ /* 0x000fe4000001ff00 */
[----:B------:R-:W-:Y:S02]  /*1580*/  CS2R R52, SRZ ;  /* 0x0000000000347805 */ /* 0x000fe4000001ff00 */
[----:B------:R-:W-:Y:S01]  /*1590*/  CS2R R54, SRZ ;  /* 0x0000000000367805 */ /* 0x000fe2000001ff00 */
[----:B------:R-:W3:Y:S02]  /*15a0*/  FENCE.VIEW.ASYNC.S ;  /* 0x00000000000073c6 */ /* 0x000ee40000000000 */
[----:B---3--:R3:W4:Y:S02]  /*15b0*/  @!UP0 SYNCS.EXCH.64 URZ, [UR36+0x3c000], UR10 ;  /* 0x03c0000a243f85b2 */ /* 0x0087240008000100 */
[----:B----4-:R-:W-:Y:S01]  /*15c0*/  BAR.SYNC.DEFER_BLOCKING 0x0 ;  /* 0x0000000000007b1d */ /* 0x010fe20000010000 */
[----:B---3--:R-:W-:-:S05]  /*15d0*/  USHF.L.U32 UR11, UR54, 0x8, URZ ;  /* 0x00000008360b7899 */ /* 0x008fca000800063f */
[----:B------:R3:W4:Y:S02]  /*15e0*/  @!UP1 SYNCS.EXCH.64 URZ, [UR36+0x3c008], UR12 ;  /* 0x03c0080c243f95b2 */ /* 0x0007240008000100 */
[----:B----4-:R-:W-:Y:S06]  /*15f0*/  BAR.SYNC.DEFER_BLOCKING 0x0 ;  /* 0x0000000000007b1d */ /* 0x010fec0000010000 */
[----:B------:R3:W4:Y:S01]  /*1600*/  @!UP2 SYNCS.EXCH.64 URZ, [UR36+0x3c010], UR8 ;  /* 0x03c01008243fa5b2 */ /* 0x0007220008000100 */
[----:B------:R-:W-:Y:S05]  /*1610*/  @!P1 BRA `(.L_x_47) ;  /* 0x0000000800189947 */ /* 0x000fea0003800000 */
[----:B-1----:R-:W-:Y:S02]  /*1620*/  SHF.R.U32.HI R3, RZ, 0x5, R0 ;  /* 0x00000005ff037819 */ /* 0x002fe40000011600 */
[----:B------:R-:W-:Y:S02]  /*1630*/  CS2R R56, SRZ ;  /* 0x0000000000387805 */ /* 0x000fe4000001ff00 */
[----:B------:R-:W-:Y:S02]  /*1640*/  CS2R R58, SRZ ;  /* 0x00000000003a7805 */ /* 0x000fe4000001ff00 */
[----:B------:R-:W-:Y:S02]  /*1650*/  CS2R R60, SRZ ;  /* 0x00000000003c7805 */ /* 0x000fe4000001ff00 */
[----:B------:R-:W-:Y:S02]  /*1660*/  R2UR UR38, R3 ;  /* 0x00000000032672ca */ /* 0x000fe400000e0000 */
        /* <DEDUP_REMOVED lines=28> */
[----:B------:R-:W-:Y:S01]  /*1830*/  CS2R R54, SRZ ;  /* 0x0000000000367805 */ /* 0x000fe2000001ff00 */
[----:B------:R-:W-:Y:S01]  /*1840*/  UMOV UR37, URZ ;  /* 0x0000003f00257c82 */ /* 0x000fe20008000000 */
[----:B------:R-:W-:-:S05]  /*1850*/  UMOV UR15, URZ ;  /* 0x0000003f000f7c82 */ /* 0x000fca0008000000 */
.L_x_49:
[----:B----4-:R-:W-:Y:S01]  /*1860*/  BAR.SYNC.DEFER_BLOCKING 0x0 ;  /* 0x0000000000007b1d */ /* 0x010fe20000010000 */
[----:B------:R-:W-:Y:S01]  /*1870*/  ULEA UR21, UR37, UR36, 0x3 ;  /* 0x0000002425157291 */ /* 0x000fe2000f8e183f */
[----:B------:R-:W-:Y:S01]  /*1880*/  @!P2 IMAD.MOV.U32 R3, RZ, RZ, 0x14000 ;  /* 0x00014000ff03a424 */ /* 0x000fe200078e00ff */
[----:B------:R-:W-:Y:S01]  /*1890*/  ELECT P0, URZ, PT ;  /* 0x00000000003f782f */ /* 0x000fe20003800000 */
[----:B------:R-:W-:-:S03]  /*18a0*/  ULEA UR20, UR37, UR36, 0x10 ;  /* 0x0000002425147291 */ /* 0x000fc6000f8e803f */
[----:B------:R-:W-:Y:S01]  /*18b0*/  ISETP.LT.U32.AND P0, PT, R2, 0x40, P0 ;  /* 0x000000400200780c */ /* 0x000fe20000701070 */
[----:B------:R-:W-:Y:S01]  /*18c0*/  ULOP3.LUT UR10, UR38, 0x1, URZ, 0xc0, !UPT ;  /* 0x00000001260a7892 */ /* 0x000fe2000f8ec03f */
[----:B------:R-:W-:-:S03]  /*18d0*/  ELECT P1, URZ, PT ;  /* 0x00000000003f782f */ /* 0x000fc60003820000 */
[----:B---3--:R-:W-:Y:S02]  /*18e0*/  ULEA UR8, UR10, UR20, 0xf ;  /* 0x000000140a087291 */ /* 0x008fe4000f8e783f */
[----:B------:R-:W-:Y:S01]  /*18f0*/  ULEA UR10, UR10, UR15, 0x6 ;  /* 0x0000000f0a0a7291 */ /* 0x000fe2000f8e303f */
[----:B------:R-:W-:Y:S01]  /*1900*/  ISETP.LT.U32.AND P1, PT, R2, 0x20, P1 ;  /* 0x000000200200780c */ /* 0x000fe20000f21070 */
[----:B------:R-:W-:-:S04]  /*1910*/  ULEA UR12, UR37, UR36, 0xe ;  /* 0x00000024250c7291 */ /* 0x000fc8000f8e703f */
[----:B------:R-:W-:Y:S01]  /*1920*/  VOTEU.ANY UP0, P0 ;  /* 0x00000000003f7886 */ /* 0x000fe20000000100 */
[----:B------:R-:W-:Y:S01]  /*1930*/  VOTEU.ANY UP2, P0 ;  /* 0x00000000003f7886 */ /* 0x000fe20000040100 */
[----:B------:R-:W-:Y:S01]  /*1940*/  UIADD3 UR12, UR12, 0x30000, URZ ;  /* 0x000300000c0c7890 */ /* 0x000fe2000fffe03f */
[----:B------:R1:W-:Y:S01]  /*1950*/  @!P2 SYNCS.ARRIVE.TRANS64 RZ, [UR21+0x3c000], R3 ;  /* 0x03c00003ffffa9a7 */ /* 0x0003e20008000015 */
[----:B------:R3:W-:Y:S06]  /*1960*/  MEMBAR.ALL.CTA ;  /* 0x0000000000007992 */ /* 0x0007ec0000008000 */
[----:B---3--:R-:W3:Y:S01]  /*1970*/  FENCE.VIEW.ASYNC.S ;  /* 0x00000000000073c6 */ /* 0x008ee20000000000 */
[----:B------:R-:W-:Y:S01]  /*1980*/  @UP0 UIADD3 UR9, UR21, 0x3c000, URZ ;  /* 0x0003c00015090890 */ /* 0x000fe2000fffe03f */
[----:B------:R-:W-:Y:S01]  /*1990*/  @UP0 UMOV UR16, UR4 ;  /* 0x0000000400100c82 */ /* 0x000fe20008000000 */
[----:B------:R-:W-:Y:S01]  /*19a0*/  @UP0 UMOV UR17, UR5 ;  /* 0x0000000500110c82 */ /* 0x000fe20008000000 */
[----:B---3--:R-:W-:Y:S01]  /*19b0*/  VOTEU.ANY UP1, P1 ;  /* 0x00000000003f7886 */ /* 0x008fe20000820100 */
[----:B------:R-:W-:Y:S01]  /*19c0*/  VOTEU.ANY UP3, P1 ;  /* 0x00000000003f7886 */ /* 0x000fe20000860100 */
[----:B-1----:R-:W-:-:S03]  /*19d0*/  IMAD.U32 R3, RZ, RZ, UR55 ;  /* 0x00000037ff037e24 */ /* 0x002fc6000f8e00ff */
[----:B------:R-:W-:Y:S01]  /*19e0*/  @UP1 UIADD3 UR13, UR21, 0x3c000, URZ ;  /* 0x0003c000150d1890 */ /* 0x000fe2000fffe03f */
[----:B------:R-:W-:Y:S01]  /*19f0*/  @UP1 UMOV UR18, UR6 ;  /* 0x0000000600121c82 */ /* 0x000fe20008000000 */
[----:B------:R-:W-:Y:S01]  /*1a00*/  @UP1 UMOV UR19, UR7 ;  /* 0x0000000700131c82 */ /* 0x000fe20008000000 */
[----:B------:R-:W-:Y:S01]  /*1a10*/  SHF.L.U32 R3, R3, 0x1f, RZ ;  /* 0x0000001f03037819 */ /* 0x000fe200000006ff */
[----:B------:R-:W-:Y:S06]  /*1a20*/  BAR.SYNC.DEFER_BLOCKING 0x0 ;  /* 0x0000000000007b1d */ /* 0x000fec0000010000 */
[----:B------:R1:W-:Y:S02]  /*1a30*/  @UP2 UTMALDG.2D [UR8], [UR16] ;  /* 0x00000008100025b4 */ /* 0x0003e40008008000 */
[----:B------:R-:W-:Y:S06]  /*1a40*/  BAR.SYNC.DEFER_BLOCKING 0x0 ;  /* 0x0000000000007b1d */ /* 0x000fec0000010000 */
[----:B------:R1:W-:Y:S02]  /*1a50*/  @UP3 UTMALDG.2D [UR12], [UR18] ;  /* 0x0000000c120035b4 */ /* 0x0003e40008008000 */
[----:B------:R-:W-:Y:S06]  /*1a60*/  BAR.SYNC.DEFER_BLOCKING 0x0 ;  /* 0x0000000000007b1d */ /* 0x000fec0000010000 */
[----:B------:R-:W3:Y:S02]  /*1a70*/  SYNCS.PHASECHK.TRANS64.TRYWAIT P0, [UR21+0x3c000], R3 ;  /* 0x03c00003ff0075a7 */ /* 0x000ee40008000155 */
[----:B-1-3--:R-:W-:Y:S05]  /*1a80*/  @!P0 BRA `(.L_x_48) ;  /* 0x0000000800308947 */ /* 0x00afea0003800000 */
.L_x_50:
[----:B------:R-:W-:Y:S01]  /*1a90*/  USHF.L.U32 UR8, UR38, 0x7, URZ ;  /* 0x0000000726087899 */ /* 0x000fe2000800063f */
[----:B------:R-:W-:Y:S02]  /*1aa0*/  WARPGROUP.DEPBAR.LE gsb0, 0x0 ;  /* 0x00008000000079c5 */ /* 0x000fe40000010000 */
[----:B------:R-:W-:Y:S01]  /*1ab0*/  USHF.R.U32.HI UR50, URZ, 0x4, UR12 ;  /* 0x000000043f327899 */ /* 0x000fe2000801160c */
[----:B------:R-:W-:Y:S01]  /*1ac0*/  WARPGROUP.ARRIVE ;  /* 0x00000000000079c5 */ /* 0x000fe20000000000 */
[----:B------:R-:W-:Y:S01]  /*1ad0*/  ULOP3.LUT UR8, UR8, 0x200, URZ, 0xc0, !UPT ;  /* 0x0000020008087892 */ /* 0x000fe2000f8ec03f */
[----:B------:R-:W1:Y:S01]  /*1ae0*/  LDC R3, c[0x0][0x230] ;  /* 0x00008c00ff037b82 */ /* 0x000e620000000800 */
[----:B------:R-:W-:Y:S02]  /*1af0*/  USGXT.U32 UR50, UR50, 0xe ;  /* 0x0000000e3232789a */ /* 0x000fe40008000000 */
[----:B------:R-:W-:Y:S01]  /*1b00*/  ULEA.HI UR8, UR20, UR8, URZ, 0x1c ;  /* 0x0000000814087291 */ /* 0x000fe2000f8fe03f */
[----:B------:R-:W-:Y:S01]  /*1b10*/  UMOV UR51, 0x40000040 ;  /* 0x4000004000337882 */ /* 0x000fe20000000000 */
[----:B------:R-:W-:-:S02]  /*1b20*/  UMOV UR49, 0x40000040 ;  /* 0x4000004000317882 */ /* 0x000fc40000000000 */
[----:B------:R-:W-:Y:S02]  /*1b30*/  ULOP3.LUT UR48, UR8, 0x3fff, URZ, 0xc0, !UPT ;  /* 0x00003fff08307892 */ /* 0x000fe4000f8ec03f */
[----:B------:R-:W-:Y:S02]  /*1b40*/  UIADD3 UR42, UP1, UR50, 0x80, URZ ;  /* 0x00000080322a7890 */ /* 0x000fe4000ff3e03f */
[----:B------:R-:W-:Y:S01]  /*1b50*/  UIADD3 UR40, UP0, UR48, 0x2, URZ ;  /* 0x0000000230287890 */ /* 0x000fe2000ff1e03f */
[----:B------:R-:W-:Y:S01]  /*1b60*/  UMOV UR8, URZ ;  /* 0x0000003f00087c82 */ /* 0x000fe20008000000 */
[----:B------:R-:W-:Y:S02]  /*1b70*/  UMOV UR9, URZ ;  /* 0x0000003f00097c82 */ /* 0x000fe40008000000 */
[----:B------:R-:W-:Y:S01]  /*1b80*/  UIADD3.X UR41, UR8, 0x40000040, URZ, UP0, !UPT ;  /* 0x4000004008297890 */ /* 0x000fe200087fe43f */
[----:B------:R-:W-:Y:S01]  /*1b90*/  HGMMA.64x64x16.F32.BF16 R56, gdesc[UR48].tnspB, R56 ;  /* 0x40e00000303879f0 */ /* 0x000fe20008701838 */
[----:B------:R-:W-:-:S02]  /*1ba0*/  UIADD3.X UR43, UR9, 0x40000040, URZ, UP1, !UPT ;  /* 0x40000040092b7890 */ /* 0x000fc40008ffe43f */
[----:B------:R-:W-:Y:S02]  /*1bb0*/  UIADD3.64 UR32, UR40, 0x2, URZ ;  /* 0x0000000228207897 */ /* 0x000fe4000fffe03f */
[----:B------:R-:W-:Y:S02]  /*1bc0*/  UIADD3.64 UR34, UR42, 0x80, URZ ;  /* 0x000000802a227897 */ /* 0x000fe4000fffe03f */
[----:B------:R-:W-:Y:S02]  /*1bd0*/  UIADD3.64 UR28, UR40, 0x4, URZ ;  /* 0x00000004281c7897 */ /* 0x000fe4000fffe03f */
[----:B------:R-:W-:Y:S02]  /*1be0*/  UIADD3.64 UR30, UR42, 0x100, URZ ;  /* 0x000001002a1e7897 */ /* 0x000fe4000fffe03f */
[----:B------:R-:W-:Y:S02]  /*1bf0*/  UIADD3.64 UR24, UR40, 0x7fe, URZ ;  /* 0x000007fe28187897 */ /* 0x000fe4000fffe03f */
[----:B------:R-:W-:-:S02]  /*1c00*/  UIADD3.64 UR26, UR42, 0x180, URZ ;  /* 0x000001802a1a7897 */ /* 0x000fc4000fffe03f */
[----:B------:R-:W-:Y:S02]  /*1c10*/  UIADD3.64 UR20, UR40, 0x800, URZ ;  /* 0x0000080028147897 */ /* 0x000fe4000fffe03f */
[----:B------:R-:W-:Y:S02]  /*1c20*/  UIADD3.64 UR22, UR42, 0x200, URZ ;  /* 0x000002002a167897 */ /* 0x000fe4000fffe03f */
[----:B------:R-:W-:Y:S02]  /*1c30*/  UIADD3.64 UR16, UR40, 0x802, URZ ;  /* 0x0000080228107897 */ /* 0x000fe4000fffe03f */
[----:B------:R-:W-:Y:S02]  /*1c40*/  UIADD3.64 UR18, UR42, 0x280, URZ ;  /* 0x000002802a127897 */ /* 0x000fe4000fffe03f */
[----:B------:R-:W-:Y:S02]  /*1c50*/  UIADD3.64 UR44, UR40, 0x804, URZ ;  /* 0x00000804282c7897 */ /* 0x000fe4000fffe03f */
[----:B------:R-:W-:-:S02]  /*1c60*/  UIADD3.64 UR46, UR42, 0x300, URZ ;  /* 0x000003002a2e7897 */ /* 0x000fc4000fffe03f */
[----:B------:R-:W-:Y:S02]  /*1c70*/  UIADD3.64 UR48, UR40, 0x3fe, URZ ;  /* 0x000003fe28307897 */ /* 0x000fe4000fffe03f */
[----:B------:R-:W-:Y:S02]  /*1c80*/  UIADD3 UR15, UR15, 0x80, URZ ;  /* 0x000000800f0f7890 */ /* 0x000fe4000fffe03f */
[----:B------:R-:W-:-:S04]  /*1c90*/  UIADD3 UR37, UR37, 0x1, URZ ;  /* 0x0000000125257890 */ /* 0x000fc8000fffe03f */
[----:B-1----:R-:W-:Y:S01]  /*1ca0*/  ISETP.LE.AND P0, PT, R3, UR15, PT ;  /* 0x0000000f03007c0c */ /* 0x002fe2000bf03270 */
[----:B------:R-:W-:-:S04]  /*1cb0*/  UISETP.NE.U32.AND UP0, UPT, UR37, 0x3, UPT ;  /* 0x000000032500788c */ /* 0x000fc8000bf05070 */
[----:B------:R-:W-:Y:S02]  /*1cc0*/  USEL UR8, URZ, 0x1, UP0 ;  /* 0x000000013f087887 */ /* 0x000fe40008000000 */
[----:B------:R-:W-:Y:S02]  /*1cd0*/  USEL UR37, UR37, URZ, UP0 ;  /* 0x0000003f25257287 */ /* 0x000fe40008000000 */
[----:B------:R-:W-:Y:S01]  /*1ce0*/  ULOP3.LUT UR55, UR55, UR8, URZ, 0x3c, !UPT ;  /* 0x0000000837377292 */ /* 0x000fe2000f8e3c3f */
[----:B------:R-:W-:Y:S04]  /*1cf0*/  HGMMA.64x64x16.F32.BF16 R56, gdesc[UR40].tnspB, R56 ;  /* 0x40e00000283879f0 */ /* 0x000fe80008701838 */
[----:B------:R-:W-:Y:S01]  /*1d00*/  HGMMA.64x64x16.F32.BF16 R56, gdesc[UR32].tnspB, R56 ;  /* 0x40e00000203879f0 */ /* 0x000fe20008701838 */
[----:B------:R-:W-:-:S03]  /*1d10*/  UIADD3.64 UR32, UR40, 0x402, URZ ;  /* 0x0000040228207897 */ /* 0x000fc6000fffe03f */
        /* <DEDUP_REMOVED lines=11> */
[----:B------:R-:W-:Y:S01]  /*1dd0*/  UIADD3.64 UR48, UR40, 0x400, URZ ;  /* 0x0000040028307897 */ /* 0x000fe2000fffe03f */
[----:B------:R-:W-:Y:S01]  /*1de0*/  UMOV UR50, UR42 ;  /* 0x0000002a00327c82 */ /* 0x000fe20008000000 */
[----:B------:R-:W-:-:S07]  /*1df0*/  UMOV UR51, UR43 ;  /* 0x0000002b00337c82 */ /* 0x000fce0008000000 */
[----:B------:R-:W-:Y:S04]  /*1e00*/  HGMMA.64x64x16.F32.BF16 R24, gdesc[UR48].tnspB, R24 ;  /* 0x40e00000301879f0 */ /* 0x000fe80008701818 */
[----:B------:R-:W-:Y:S04]  /*1e10*/  HGMMA.64x64x16.F32.BF16 R24, gdesc[UR32].tnspB, R24 ;  /* 0x40e00000201879f0 */ /* 0x000fe80008701818 */
[----:B------:R-:W-:Y:S04]  /*1e20*/  HGMMA.64x64x16.F32.BF16 R24, gdesc[UR28].tnspB, R24 ;  /* 0x40e000001c1879f0 */ /* 0x000fe80008701818 */
[----:B------:R-:W-:Y:S04]  /*1e30*/  HGMMA.64x64x16.F32.BF16 R24, gdesc[UR24].tnspB, R24 ;  /* 0x40e00000181879f0 */ /* 0x000fe80008701818 */
[----:B------:R-:W-:Y:S04]  /*1e40*/  HGMMA.64x64x16.F32.BF16 R24, gdesc[UR20].tnspB, R24 ;  /* 0x40e00000141879f0 */ /* 0x000fe80008701818 */
[----:B------:R-:W-:Y:S04]  /*1e50*/  HGMMA.64x64x16.F32.BF16 R24, gdesc[UR16].tnspB, R24 ;  /* 0x40e00000101879f0 */ /* 0x000fe80008701818 */
[----:B------:R-:W-:Y:S01]  /*1e60*/  HGMMA.64x64x16.F32.BF16 R24, gdesc[UR44].tnspB, R24, gsb0 ;  /* 0x40e000002c1879f0 */ /* 0x000fe20008001818 */
[----:B------:R-:W-:Y:S05]  /*1e70*/  @!P0 BRA `(.L_x_49) ;  /* 0xfffffff800788947 */ /* 0x000fea000383ffff */
.L_x_47:
[----:B------:R-:W-:Y:S02]  /*1e80*/  WARPGROUP.DEPBAR.LE gsb0, 0x0 ;  /* 0x00008000000079c5 */ /* 0x000fe40000010000 */
[----:B----4-:R-:W-:Y:S01]  /*1e90*/  BAR.SYNC.DEFER_BLOCKING 0x0 ;  /* 0x0000000000007b1d */ /* 0x010fe20000010000 */
[C---:B-1----:R-:W-:Y:S01]  /*1ea0*/  IMAD.SHL.U32 R3, R0.reuse, 0x80, RZ ;  /* 0x0000008000037824 */ /* 0x042fe200078e00ff */
[----:B------:R-:W-:Y:S01]  /*1eb0*/  ELECT P0, URZ, PT ;  /* 0x00000000003f782f */ /* 0x000fe20003800000 */
[----:B------:R-:W-:Y:S01]  /*1ec0*/  IMAD.SHL.U32 R4, R0, 0x10, RZ ;  /* 0x0000001000047824 */ /* 0x000fe200078e00ff */
[----:B------:R-:W-:Y:S02]  /*1ed0*/  F2FP.BF16.F32.PACK_AB R56, R57, R56 ;  /* 0x000000383938723e */ /* 0x000fe400000010ff */
[----:B------:R-:W-:Y:S01]  /*1ee0*/  LOP3.LUT R3, R3, 0x780, RZ, 0xc0, !PT ;  /* 0x0000078003037812 */ /* 0x000fe200078ec0ff */
[----:B------:R-:W-:Y:S01]  /*1ef0*/  UMOV UR37, UR14 ;  /* 0x0000000e00257c82 */ /* 0x000fe20008000000 */
[----:B------:R-:W-:Y:S01]  /*1f00*/  F2FP.BF16.F32.PACK_AB R57, R59, R58 ;  /* 0x0000003a3b39723e */ /* 0x000fe200000010ff */
[----:B------:R-:W-:Y:S01]  /*1f10*/  UMOV UR38, UR11 ;  /* 0x0000000b00267c82 */ /* 0x000fe20008000000 */
[----:B------:R-:W-:-:S02]  /*1f20*/  LOP3.LUT R3, R3, 0x70, R4, 0xf8, !PT ;  /* 0x0000007003037812 */ /* 0x000fc400078ef804 */
[----:B------:R-:W-:Y:S02]  /*1f30*/  F2FP.BF16.F32.PACK_AB R24, R25, R24 ;  /* 0x000000181918723e */ /* 0x000fe400000010ff */
[----:B------:R-:W-:Y:S01]  /*1f40*/  LOP3.LUT R3, R3, 0x10, R0, 0x78, !PT ;  /* 0x0000001003037812 */ /* 0x000fe200078e7800 */
[----:B------:R-:W-:Y:S01]  /*1f50*/  IMAD.SHL.U32 R0, R0, 0x40, RZ ;  /* 0x0000004000007824 */ /* 0x000fe200078e00ff */
[----:B------:R-:W-:Y:S02]  /*1f60*/  ISETP.LT.U32.AND P0, PT, R2, 0x20, P0 ;  /* 0x000000200200780c */ /* 0x000fe40000701070 */
[----:B------:R-:W-:Y:S02]  /*1f70*/  F2FP.BF16.F32.PACK_AB R58, R61, R60 ;  /* 0x0000003c3d3a723e */ /* 0x000fe400000010ff */
[----:B------:R-:W-:Y:S02]  /*1f80*/  LOP3.LUT R0, R3, 0x3800, R0, 0xf8, !PT ;  /* 0x0000380003007812 */ /* 0x000fe400078ef800 */
[----:B------:R-:W-:Y:S01]  /*1f90*/  F2FP.BF16.F32.PACK_AB R59, R63, R62 ;  /* 0x0000003e3f3b723e */ /* 0x000fe200000010ff */
[----:B------:R-:W1:Y:S02]  /*1fa0*/  @!P2 SYNCS.CCTL.IV [UR36+0x3c000] ;  /* 0x03c00000ff00a9b1 */ /* 0x000e640008000024 */
[----:B-1----:R-:W-:Y:S01]  /*1fb0*/  BAR.SYNC.DEFER_BLOCKING 0x0 ;  /* 0x0000000000007b1d */ /* 0x002fe20000010000 */
[C---:B------:R-:W-:Y:S01]  /*1fc0*/  LOP3.LUT R3, R0.reuse, 0x20, RZ, 0x3c, !PT ;  /* 0x0000002000037812 */ /* 0x040fe200078e3cff */
[C---:B------:R-:W-:Y:S01]  /*1fd0*/  VIADD R2, R0.reuse, UR36 ;  /* 0x0000002400027c36 */ /* 0x040fe20008000000 */
[----:B------:R-:W-:-:S02]  /*1fe0*/  LOP3.LUT R4, R0, 0x40, RZ, 0x3c, !PT ;  /* 0x0000004000047812 */ /* 0x000fc400078e3cff */
[----:B------:R-:W-:Y:S01]  /*1ff0*/  F2FP.BF16.F32.PACK_AB R64, R65, R64 ;  /* 0x000000404140723e */ /* 0x000fe200000010ff */
[----:B------:R-:W-:Y:S01]  /*2000*/  VIADD R3, R3, UR36 ;  /* 0x0000002403037c36 */ /* 0x000fe20008000000 */
[----:B------:R-:W-:Y:S01]  /*2010*/  F2FP.BF16.F32.PACK_AB R25, R27, R26 ;  /* 0x0000001a1b19723e */ /* 0x000fe200000010ff */
[----:B------:R-:W-:Y:S01]  /*2020*/  VIADD R4, R4, UR36 ;  /* 0x0000002404047c36 */ /* 0x000fe20008000000 */
[----:B------:R-:W-:Y:S01]  /*2030*/  F2FP.BF16.F32.PACK_AB R65, R67, R66 ;  /* 0x000000424341723e */ /* 0x000fe200000010ff */
[----:B------:R-:W-:Y:S01]  /*2040*/  VOTEU.ANY UP0, P0 ;  /* 0x00000000003f7886 */ /* 0x000fe20000000100 */
[----:B------:R-:W-:Y:S01]  /*2050*/  F2FP.BF16.F32.PACK_AB R26, R29, R28 ;  /* 0x0000001c1d1a723e */ /* 0x000fe200000010ff */
[----:B------:R-:W-:Y:S01]  /*2060*/  VOTEU.ANY UP1, P0 ;  /* 0x00000000003f7886 */ /* 0x000fe20000020100 */
[----:B------:R-:W-:Y:S02]  /*2070*/  F2FP.BF16.F32.PACK_AB R27, R31, R30 ;  /* 0x0000001e1f1b723e */ /* 0x000fe400000010ff */
[----:B------:R-:W-:Y:S01]  /*2080*/  F2FP.BF16.F32.PACK_AB R32, R33, R32 ;  /* 0x000000202120723e */ /* 0x000fe200000010ff */
[----:B---3--:R-:W-:Y:S01]  /*2090*/  @UP0 UMOV UR8, UR52 ;  /* 0x0000003400080c82 */ /* 0x008fe20008000000 */
[----:B------:R-:W-:Y:S01]  /*20a0*/  LOP3.LUT R0, R0, 0x60, RZ, 0x3c, !PT ;  /* 0x0000006000007812 */ /* 0x000fe200078e3cff */
[----:B------:R-:W-:Y:S01]  /*20b0*/  @UP0 UMOV UR9, UR39 ;  /* 0x0000002700090c82 */ /* 0x000fe20008000000 */
[----:B------:R-:W-:-:S02]  /*20c0*/  F2FP.BF16.F32.PACK_AB R66, R69, R68 ;  /* 0x000000444542723e */ /* 0x000fc400000010ff */
[----:B------:R-:W-:Y:S01]  /*20d0*/  F2FP.BF16.F32.PACK_AB R67, R71, R70 ;  /* 0x000000464743723e */ /* 0x000fe200000010ff */
[----:B------:R-:W-:Y:S01]  /*20e0*/  VIADD R0, R0, UR36 ;  /* 0x0000002400007c36 */ /* 0x000fe20008000000 */
[----:B------:R-:W-:Y:S01]  /*20f0*/  F2FP.BF16.F32.PACK_AB R72, R73, R72 ;  /* 0x000000484948723e */ /* 0x000fe200000010ff */
[----:B------:R-:W1:Y:S02]  /*2100*/  @!P2 SYNCS.CCTL.IV [UR36+0x3c008] ;  /* 0x03c00800ff00a9b1 */ /* 0x000e640008000024 */
[----:B-1----:R-:W-:Y:S01]  /*2110*/  BAR.SYNC.DEFER_BLOCKING 0x0 ;  /* 0x0000000000007b1d */ /* 0x002fe20000010000 */
[----:B------:R-:W-:Y:S02]  /*2120*/  F2FP.BF16.F32.PACK_AB R33, R35, R34 ;  /* 0x000000222321723e */ /* 0x000fe400000010ff */
[----:B------:R-:W-:Y:S02]  /*2130*/  F2FP.BF16.F32.PACK_AB R73, R75, R74 ;  /* 0x0000004a4b49723e */ /* 0x000fe400000010ff */
[----:B------:R-:W-:-:S02]  /*2140*/  F2FP.BF16.F32.PACK_AB R34, R37, R36 ;  /* 0x000000242522723e */ /* 0x000fc400000010ff */
[----:B------:R-:W-:Y:S02]  /*2150*/  F2FP.BF16.F32.PACK_AB R35, R39, R38 ;  /* 0x000000262723723e */ /* 0x000fe400000010ff */
[----:B------:R-:W-:Y:S02]  /*2160*/  F2FP.BF16.F32.PACK_AB R40, R41, R40 ;  /* 0x000000282928723e */ /* 0x000fe400000010ff */
[----:B------:R-:W-:Y:S02]  /*2170*/  F2FP.BF16.F32.PACK_AB R74, R77, R76 ;  /* 0x0000004c4d4a723e */ /* 0x000fe400000010ff */
[----:B------:R-:W-:Y:S02]  /*2180*/  F2FP.BF16.F32.PACK_AB R75, R79, R78 ;  /* 0x0000004e4f4b723e */ /* 0x000fe400000010ff */
[----:B------:R-:W-:Y:S02]  /*2190*/  F2FP.BF16.F32.PACK_AB R80, R81, R80 ;  /* 0x000000505150723e */ /* 0x000fe400000010ff */
[----:B------:R-:W-:-:S02]  /*21a0*/  F2FP.BF16.F32.PACK_AB R41, R43, R42 ;  /* 0x0000002a2b29723e */ /* 0x000fc400000010ff */
[----:B------:R-:W-:Y:S02]  /*21b0*/  F2FP.BF16.F32.PACK_AB R81, R83, R82 ;  /* 0x000000525351723e */ /* 0x000fe400000010ff */
[----:B------:R-:W-:Y:S02]  /*21c0*/  F2FP.BF16.F32.PACK_AB R42, R45, R44 ;  /* 0x0000002c2d2a723e */ /* 0x000fe400000010ff */
[----:B------:R-:W-:Y:S01]  /*21d0*/  F2FP.BF16.F32.PACK_AB R43, R47, R46 ;  /* 0x0000002e2f2b723e */ /* 0x000fe200000010ff */
[----:B------:R-:W1:Y:S01]  /*21e0*/  @!P2 SYNCS.CCTL.IV [UR36+0x3c010] ;  /* 0x03c01000ff00a9b1 */ /* 0x000e620008000024 */
[----:B------:R-:W-:Y:S01]  /*21f0*/  F2FP.BF16.F32.PACK_AB R48, R49, R48 ;  /* 0x000000303130723e */ /* 0x000fe200000010ff */
[----:B-1----:R-:W-:Y:S01]  /*2200*/  STSM.16.M88.4 [R2], R56 ;  /* 0x0000003802007844 */ /* 0x002fe20000000200 */
[----:B------:R-:W-:Y:S02]  /*2210*/  F2FP.BF16.F32.PACK_AB R82, R85, R84 ;  /* 0x000000545552723e */ /* 0x000fe400000010ff */
[----:B------:R-:W-:Y:S01]  /*2220*/  F2FP.BF16.F32.PACK_AB R83, R87, R86 ;  /* 0x000000565753723e */ /* 0x000fe200000010ff */
[----:B------:R-:W-:Y:S01]  /*2230*/  STSM.16.M88.4 [R2+0x4000], R24 ;  /* 0x0040001802007844 */ /* 0x000fe20000000200 */
[----:B------:R-:W-:-:S02]  /*2240*/  F2FP.BF16.F32.PACK_AB R49, R51, R50 ;  /* 0x000000323331723e */ /* 0x000fc400000010ff */
[----:B------:R-:W-:Y:S01]  /*2250*/  F2FP.BF16.F32.PACK_AB R50, R53, R52 ;  /* 0x000000343532723e */ /* 0x000fe200000010ff */
[----:B------:R-:W-:Y:S01]  /*2260*/  STSM.16.M88.4 [R3], R64 ;  /* 0x0000004003007844 */ /* 0x000fe20000000200 */
[----:B------:R-:W-:-:S03]  /*2270*/  F2FP.BF16.F32.PACK_AB R51, R55, R54 ;  /* 0x000000363733723e */ /* 0x000fc600000010ff */
[----:B------:R-:W-:Y:S04]  /*2280*/  STSM.16.M88.4 [R3+0x4000], R32 ;  /* 0x0040002003007844 */ /* 0x000fe80000000200 */
[----:B------:R-:W-:Y:S04]  /*2290*/  STSM.16.M88.4 [R4], R72 ;  /* 0x0000004804007844 */ /* 0x000fe80000000200 */
[----:B------:R-:W-:Y:S04]  /*22a0*/  STSM.16.M88.4 [R4+0x4000], R40 ;  /* 0x0040002804007844 */ /* 0x000fe80000000200 */
[----:B------:R-:W-:Y:S04]  /*22b0*/  STSM.16.M88.4 [R0], R80 ;  /* 0x0000005000007844 */ /* 0x000fe80000000200 */
[----:B------:R-:W-:Y:S01]  /*22c0*/  STSM.16.M88.4 [R0+0x4000], R48 ;  /* 0x0040003000007844 */ /* 0x000fe20000000200 */
[----:B------:R1:W-:Y:S06]  /*22d0*/  MEMBAR.ALL.CTA ;  /* 0x0000000000007992 */ /* 0x0003ec0000008000 */
[----:B-1----:R-:W1:Y:S02]  /*22e0*/  FENCE.VIEW.ASYNC.S ;  /* 0x00000000000073c6 */ /* 0x002e640000000000 */
[----:B-1----:R-:W-:Y:S06]  /*22f0*/  BAR.SYNC.DEFER_BLOCKING 0x0 ;  /* 0x0000000000007b1d */ /* 0x002fec0000010000 */
[----:B------:R1:W-:Y:S01]  /*2300*/  @UP1 UTMASTG.2D [UR36], [UR8] ;  /* 0x00000024080013b5 */ /* 0x0003e20008008000 */
[----:B------:R0:W-:Y:S01]  /*2310*/  UTMACMDFLUSH ;  /* 0x00000000000079b7 */ /* 0x0001e20000000000 */
[----:B------:R-:W-:-:S04]  /*2320*/  DEPBAR.LE SB0, 0x0 ;  /* 0x000080000000791a */ /* 0x000fc80000000000 */
[----:B------:R-:W-:Y:S06]  /*2330*/  BAR.SYNC.DEFER_BLOCKING 0x0 ;  /* 0x0000000000007b1d */ /* 0x000fec0000010000 */
[----:B-1----:R-:W-:Y:S05]  /*2340*/  EXIT ;  /* 0x000000000000794d */ /* 0x002fea0003800000 */
.L_x_48:
[----:B------:R-:W1:Y:S02]  /*2350*/  SYNCS.PHASECHK.TRANS64.TRYWAIT P0, [UR21+0x3c000], R3 ;  /* 0x03c00003ff0075a7 */ /* 0x000e640008000155 */
[----:B-1----:R-:W-:Y:S05]  /*2360*/  @!P0 BRA `(.L_x_48) ;  /* 0xfffffffc00f88947 */ /* 0x002fea000383ffff */
[----:B------:R-:W-:Y:S05]  /*2370*/  BRA `(.L_x_50) ;  /* 0xfffffff400c47947 */ /* 0x000fea000383ffff */
.L_x_51:
[----:B------:R-:W-:-:S00]  /*2380*/  BRA `(.L_x_51) ;  /* 0xfffffffc00fc7947 */ /* 0x000fc0000383ffff */
[----:B------:R-:W-:-:S00]  /*2390*/  NOP ;  /* 0x0000000000007918 */ /* 0x000fc00000000000 */
        /* <DEDUP_REMOVED lines=14> */
.L_x_52:


//--------------------- .nv.shared.gluon_wgmma    --------------------------
	.section	.nv.shared.gluon_wgmma,"aw",@nobits
	.sectionflags	@""
	.align	16
	.zero		1024


//--------------------- .nv.shared.reserved.0     --------------------------
	.section	.nv.shared.reserved.0,"aw",@nobits
	.weak		__nv_reservedSMEM_offset_0_alias
	.size		__nv_reservedSMEM_offset_0_alias, 0, 0
	.other		__nv_reservedSMEM_offset_0_alias,@"STO_CUDA_RESERVED_SHARED STV_DEFAULT"
__nv_reservedSMEM_offset_0_alias:
	.zero		0


//--------------------- .nv.constant0.gluon_wgmma --------------------------
	.section	.nv.constant0.gluon_wgmma,"a",@progbits
	.sectionflags	@""
	.align	4
.nv.constant0.gluon_wgmma:
	.zero		608


//--------------------- SYMBOLS --------------------------

	.type		.nv.reservedSmem.offset0,@object
	.size		.nv.reservedSmem.offset0,0x4
